	.headerflags	@"EF_CUDA_TEXMODE_UNIFIED EF_CUDA_64BIT_ADDRESS EF_CUDA_SM86 EF_CUDA_VIRTUAL_SM(EF_CUDA_SM86)"
	.elftype	@"ET_EXEC"


//--------------------- .nv.info                  --------------------------
	.section	.nv.info,"",@"SHT_CUDA_INFO"
	.align	4


	//----- nvinfo : EIATTR_REGCOUNT
	.align		4
        /*0000*/ 	.byte	0x04, 0x2f
        /*0002*/ 	.short	(.L_2 - .L_1)
	.align		4
.L_1:
        /*0004*/ 	.word	index@(triton_red_fused__to_copy_add_amax_amin_clamp_mul_native_layer_norm_reciprocal_12)
        /*0008*/ 	.word	0x00000028


	//----- nvinfo : EIATTR_MIN_STACK_SIZE
	.align		4
.L_2:
        /*000c*/ 	.byte	0x04, 0x12
        /*000e*/ 	.short	(.L_4 - .L_3)
	.align		4
.L_3:
        /*0010*/ 	.word	index@(triton_red_fused__to_copy_add_amax_amin_clamp_mul_native_layer_norm_reciprocal_12)
        /*0014*/ 	.word	0x00000000


	//----- nvinfo : EIATTR_FRAME_SIZE
	.align		4
.L_4:
        /*0018*/ 	.byte	0x04, 0x11
        /*001a*/ 	.short	(.L_6 - .L_5)
	.align		4
.L_5:
        /*001c*/ 	.word	index@(triton_red_fused__to_copy_add_amax_amin_clamp_mul_native_layer_norm_reciprocal_12)
        /*0020*/ 	.word	0x00000000


	//----- nvinfo : EIATTR_MIN_STACK_SIZE
	.align		4
.L_6:
        /*0024*/ 	.byte	0x04, 0x12
        /*0026*/ 	.short	(.L_8 - .L_7)
	.align		4
.L_7:
        /*0028*/ 	.word	index@(triton_red_fused__to_copy_add_amax_amin_clamp_mul_native_layer_norm_reciprocal_12)
        /*002c*/ 	.word	0x00000000
.L_8:


//--------------------- .nv.info.triton_red_fused__to_copy_add_amax_amin_clamp_mul_native_layer_norm_reciprocal_12 --------------------------
	.section	.nv.info.triton_red_fused__to_copy_add_amax_amin_clamp_mul_native_layer_norm_reciprocal_12,"",@"SHT_CUDA_INFO"
	.sectionflags	@""
	.align	4


	//----- nvinfo : EIATTR_CUDA_API_VERSION
	.align		4
        /*0000*/ 	.byte	0x04, 0x37
        /*0002*/ 	.short	(.L_10 - .L_9)
.L_9:
        /*0004*/ 	.word	0x0000007c


	//----- nvinfo : EIATTR_SW2861232_WAR
	.align		4
.L_10:
        /*0008*/ 	.byte	0x01, 0x35
	.zero		2


	//----- nvinfo : EIATTR_PARAM_CBANK
	.align		4
        /*000c*/ 	.byte	0x04, 0x0a
        /*000e*/ 	.short	(.L_12 - .L_11)
	.align		4
.L_11:
        /*0010*/ 	.word	index@(.nv.constant0.triton_red_fused__to_copy_add_amax_amin_clamp_mul_native_layer_norm_reciprocal_12)
        /*0014*/ 	.short	0x0160
        /*0016*/ 	.short	0x0078


	//----- nvinfo : EIATTR_CBANK_PARAM_SIZE
	.align		4
.L_12:
        /*0018*/ 	.byte	0x03, 0x19
        /*001a*/ 	.short	0x0078


	//----- nvinfo : EIATTR_KPARAM_INFO
	.align		4
        /*001c*/ 	.byte	0x04, 0x17
        /*001e*/ 	.short	(.L_14 - .L_13)
.L_13:
        /*0020*/ 	.word	0x00000000
        /*0024*/ 	.short	0x000f
        /*0026*/ 	.short	0x0070
        /*0028*/ 	.byte	0x00, 0xf4, 0x21, 0x00


	//----- nvinfo : EIATTR_KPARAM_INFO
	.align		4
.L_14:
        /*002c*/ 	.byte	0x04, 0x17
        /*002e*/ 	.short	(.L_16 - .L_15)
.L_15:
        /*0030*/ 	.word	0x00000000
        /*0034*/ 	.short	0x000e
        /*0036*/ 	.short	0x006c
        /*0038*/ 	.byte	0x00, 0xf0, 0x11, 0x00


	//----- nvinfo : EIATTR_KPARAM_INFO
	.align		4
.L_16:
        /*003c*/ 	.byte	0x04, 0x17
        /*003e*/ 	.short	(.L_18 - .L_17)
.L_17:
        /*0040*/ 	.word	0x00000000
        /*0044*/ 	.short	0x000d
        /*0046*/ 	.short	0x0068
        /*0048*/ 	.byte	0x00, 0xf0, 0x11, 0x00


	//----- nvinfo : EIATTR_KPARAM_INFO
	.align		4
.L_18:
        /*004c*/ 	.byte	0x04, 0x17
        /*004e*/ 	.short	(.L_20 - .L_19)
.L_19:
        /*0050*/ 	.word	0x00000000
        /*0054*/ 	.short	0x000c
        /*0056*/ 	.short	0x0060
        /*0058*/ 	.byte	0x00, 0xf4, 0x21, 0x00


	//----- nvinfo : EIATTR_KPARAM_INFO
	.align		4
.L_20:
        /*005c*/ 	.byte	0x04, 0x17
        /*005e*/ 	.short	(.L_22 - .L_21)
.L_21:
        /*0060*/ 	.word	0x00000000
        /*0064*/ 	.short	0x000b
        /*0066*/ 	.short	0x0058
        /*0068*/ 	.byte	0x00, 0xf4, 0x21, 0x00


	//----- nvinfo : EIATTR_KPARAM_INFO
	.align		4
.L_22:
        /*006c*/ 	.byte	0x04, 0x17
        /*006e*/ 	.short	(.L_24 - .L_23)
.L_23:
        /*0070*/ 	.word	0x00000000
        /*0074*/ 	.short	0x000a
        /*0076*/ 	.short	0x0050
        /*0078*/ 	.byte	0x00, 0xf4, 0x21, 0x00


	//----- nvinfo : EIATTR_KPARAM_INFO
	.align		4
.L_24:
        /*007c*/ 	.byte	0x04, 0x17
        /*007e*/ 	.short	(.L_26 - .L_25)
.L_25:
        /*0080*/ 	.word	0x00000000
        /*0084*/ 	.short	0x0009
        /*0086*/ 	.short	0x0048
        /*0088*/ 	.byte	0x00, 0xf4, 0x21, 0x00


	//----- nvinfo : EIATTR_KPARAM_INFO
	.align		4
.L_26:
        /*008c*/ 	.byte	0x04, 0x17
        /*008e*/ 	.short	(.L_28 - .L_27)
.L_27:
        /*0090*/ 	.word	0x00000000
        /*0094*/ 	.short	0x0008
        /*0096*/ 	.short	0x0040
        /*0098*/ 	.byte	0x00, 0xf4, 0x21, 0x00


	//----- nvinfo : EIATTR_KPARAM_INFO
	.align		4
.L_28:
        /*009c*/ 	.byte	0x04, 0x17
        /*009e*/ 	.short	(.L_30 - .L_29)
.L_29:
        /*00a0*/ 	.word	0x00000000
        /*00a4*/ 	.short	0x0007
        /*00a6*/ 	.short	0x0038
        /*00a8*/ 	.byte	0x00, 0xf4, 0x21, 0x00


	//----- nvinfo : EIATTR_KPARAM_INFO
	.align		4
.L_30:
        /*00ac*/ 	.byte	0x04, 0x17
        /*00ae*/ 	.short	(.L_32 - .L_31)
.L_31:
        /*00b0*/ 	.word	0x00000000
        /*00b4*/ 	.short	0x0006
        /*00b6*/ 	.short	0x0030
        /*00b8*/ 	.byte	0x00, 0xf4, 0x21, 0x00


	//----- nvinfo : EIATTR_KPARAM_INFO
	.align		4
.L_32:
        /*00bc*/ 	.byte	0x04, 0x17
        /*00be*/ 	.short	(.L_34 - .L_33)
.L_33:
        /*00c0*/ 	.word	0x00000000
        /*00c4*/ 	.short	0x0005
        /*00c6*/ 	.short	0x0028
        /*00c8*/ 	.byte	0x00, 0xf4, 0x21, 0x00


	//----- nvinfo : EIATTR_KPARAM_INFO
	.align		4
.L_34:
        /*00cc*/ 	.byte	0x04, 0x17
        /*00ce*/ 	.short	(.L_36 - .L_35)
.L_35:
        /*00d0*/ 	.word	0x00000000
        /*00d4*/ 	.short	0x0004
        /*00d6*/ 	.short	0x0020
        /*00d8*/ 	.byte	0x00, 0xf4, 0x21, 0x00


	//----- nvinfo : EIATTR_KPARAM_INFO
	.align		4
.L_36:
        /*00dc*/ 	.byte	0x04, 0x17
        /*00de*/ 	.short	(.L_38 - .L_37)
.L_37:
        /*00e0*/ 	.word	0x00000000
        /*00e4*/ 	.short	0x0003
        /*00e6*/ 	.short	0x0018
        /*00e8*/ 	.byte	0x00, 0xf4, 0x21, 0x00


	//----- nvinfo : EIATTR_KPARAM_INFO
	.align		4
.L_38:
        /*00ec*/ 	.byte	0x04, 0x17
        /*00ee*/ 	.short	(.L_40 - .L_39)
.L_39:
        /*00f0*/ 	.word	0x00000000
        /*00f4*/ 	.short	0x0002
        /*00f6*/ 	.short	0x0010
        /*00f8*/ 	.byte	0x00, 0xf4, 0x21, 0x00


	//----- nvinfo : EIATTR_KPARAM_INFO
	.align		4
.L_40:
        /*00fc*/ 	.byte	0x04, 0x17
        /*00fe*/ 	.short	(.L_42 - .L_41)
.L_41:
        /*0100*/ 	.word	0x00000000
        /*0104*/ 	.short	0x0001
        /*0106*/ 	.short	0x0008
        /*0108*/ 	.byte	0x00, 0xf4, 0x21, 0x00


	//----- nvinfo : EIATTR_KPARAM_INFO
	.align		4
.L_42:
        /*010c*/ 	.byte	0x04, 0x17
        /*010e*/ 	.short	(.L_44 - .L_43)
.L_43:
        /*0110*/ 	.word	0x00000000
        /*0114*/ 	.short	0x0000
        /*0116*/ 	.short	0x0000
        /*0118*/ 	.byte	0x00, 0xf4, 0x21, 0x00


	//----- nvinfo : EIATTR_MAXREG_COUNT
	.align		4
.L_44:
        /*011c*/ 	.byte	0x03, 0x1b
        /*011e*/ 	.short	0x00ff


	//----- nvinfo : EIATTR_COOP_GROUP_MASK_REGIDS
	.align		4
        /*0120*/ 	.byte	0x04, 0x29
        /*0122*/ 	.short	(.L_46 - .L_45)


	//   ....[0]....
.L_45:
        /*0124*/ 	.word	0xffffffff


	//   ....[1]....
        /*0128*/ 	.word	0xffffffff


	//   ....[2]....
        /*012c*/ 	.word	0xffffffff


	//   ....[3]....
        /*0130*/ 	.word	0xffffffff


	//   ....[4]....
        /*0134*/ 	.word	0xffffffff


	//   ....[5]....
        /*0138*/ 	.word	0xffffffff


	//   ....[6]....
        /*013c*/ 	.word	0xffffffff


	//   ....[7]....
        /*0140*/ 	.word	0xffffffff


	//   ....[8]....
        /*0144*/ 	.word	0xffffffff


	//   ....[9]....
        /*0148*/ 	.word	0xffffffff


	//   ....[10]....
        /*014c*/ 	.word	0xffffffff


	//   ....[11]....
        /*0150*/ 	.word	0xffffffff


	//   ....[12]....
        /*0154*/ 	.word	0xffffffff


	//   ....[13]....
        /*0158*/ 	.word	0xffffffff


	//   ....[14]....
        /*015c*/ 	.word	0xffffffff


	//   ....[15]....
        /*0160*/ 	.word	0xffffffff


	//   ....[16]....
        /*0164*/ 	.word	0xffffffff


	//   ....[17]....
        /*0168*/ 	.word	0xffffffff


	//   ....[18]....
        /*016c*/ 	.word	0xffffffff


	//   ....[19]....
        /*0170*/ 	.word	0xffffffff


	//   ....[20]....
        /*0174*/ 	.word	0xffffffff


	//   ....[21]....
        /*0178*/ 	.word	0xffffffff


	//   ....[22]....
        /*017c*/ 	.word	0xffffffff


	//   ....[23]....
        /*0180*/ 	.word	0xffffffff


	//   ....[24]....
        /*0184*/ 	.word	0xffffffff


	//   ....[25]....
        /*0188*/ 	.word	0xffffffff


	//   ....[26]....
        /*018c*/ 	.word	0xffffffff


	//   ....[27]....
        /*0190*/ 	.word	0xffffffff


	//   ....[28]....
        /*0194*/ 	.word	0xffffffff


	//   ....[29]....
        /*0198*/ 	.word	0xffffffff


	//----- nvinfo : EIATTR_COOP_GROUP_INSTR_OFFSETS
	.align		4
.L_46:
        /*019c*/ 	.byte	0x04, 0x28
        /*019e*/ 	.short	(.L_48 - .L_47)


	//   ....[0]....
.L_47:
        /*01a0*/ 	.word	0x00000f60


	//   ....[1]....
        /*01a4*/ 	.word	0x00000f90


	//   ....[2]....
        /*01a8*/ 	.word	0x00001040


	//   ....[3]....
        /*01ac*/ 	.word	0x00001080


	//   ....[4]....
        /*01b0*/ 	.word	0x00001190


	//   ....[5]....
        /*01b4*/ 	.word	0x000011e0


	//   ....[6]....
        /*01b8*/ 	.word	0x000012b0


	//   ....[7]....
        /*01bc*/ 	.word	0x00001300


	//   ....[8]....
        /*01c0*/ 	.word	0x000013f0


	//   ....[9]....
        /*01c4*/ 	.word	0x00001440


	//   ....[10]....
        /*01c8*/ 	.word	0x00001590


	//   ....[11]....
        /*01cc*/ 	.word	0x000015a0


	//   ....[12]....
        /*01d0*/ 	.word	0x000015e0


	//   ....[13]....
        /*01d4*/ 	.word	0x00001620


	//   ....[14]....
        /*01d8*/ 	.word	0x00001740


	//   ....[15]....
        /*01dc*/ 	.word	0x00001760


	//   ....[16]....
        /*01e0*/ 	.word	0x00001e90


	//   ....[17]....
        /*01e4*/ 	.word	0x00001f00


	//   ....[18]....
        /*01e8*/ 	.word	0x00001f50


	//   ....[19]....
        /*01ec*/ 	.word	0x00001fa0


	//   ....[20]....
        /*01f0*/ 	.word	0x00001fe0


	//   ....[21]....
        /*01f4*/ 	.word	0x00002040


	//   ....[22]....
        /*01f8*/ 	.word	0x00002060


	//   ....[23]....
        /*01fc*/ 	.word	0x000020b0


	//   ....[24]....
        /*0200*/ 	.word	0x00002120


	//   ....[25]....
        /*0204*/ 	.word	0x00002140


	//   ....[26]....
        /*0208*/ 	.word	0x000021c0


	//   ....[27]....
        /*020c*/ 	.word	0x000021e0


	//   ....[28]....
        /*0210*/ 	.word	0x000022a0


	//   ....[29]....
        /*0214*/ 	.word	0x00002300


	//----- nvinfo : EIATTR_EXIT_INSTR_OFFSETS
	.align		4
.L_48:
        /*0218*/ 	.byte	0x04, 0x1c
        /*021a*/ 	.short	(.L_50 - .L_49)


	//   ....[0]....
.L_49:
        /*021c*/ 	.word	0x000027f0


	//----- nvinfo : EIATTR_REQNTID
	.align		4
.L_50:
        /*0220*/ 	.byte	0x04, 0x10
        /*0222*/ 	.short	(.L_52 - .L_51)
.L_51:
        /*0224*/ 	.word	0x00000080
        /*0228*/ 	.word	0x00000001
        /*022c*/ 	.word	0x00000001
.L_52:


//--------------------- .nv.callgraph             --------------------------
	.section	.nv.callgraph,"",@"SHT_CUDA_CALLGRAPH"
	.align	4
	.sectionentsize	8
	.align		4
        /*0000*/ 	.word	0x00000000
	.align		4
        /*0004*/ 	.word	0xffffffff
	.align		4
        /*0008*/ 	.word	0x00000000
	.align		4
        /*000c*/ 	.word	0xfffffffe
	.align		4
        /*0010*/ 	.word	0x00000000
	.align		4
        /*0014*/ 	.word	0xfffffffd
	.align		4
        /*0018*/ 	.word	0x00000000
	.align		4
        /*001c*/ 	.word	0xfffffffc


//--------------------- .nv.rel.action            --------------------------
	.section	.nv.rel.action,"",@"SHT_CUDA_RELOCINFO"
	.align	8
	.sectionentsize	8
        /*0000*/ 	.byte	0x73, 0x00, 0x00, 0x00, 0x00, 0x00, 0x00, 0x00, 0x00, 0x00, 0x00, 0x11, 0x25, 0x00, 0x05, 0x36


//--------------------- .nv.constant4             --------------------------
	.section	.nv.constant4,"a",@progbits
	.align	8
	.align		8
.nv.constant4:
        /*0000*/ 	.dword	_$_str


//--------------------- .nv.constant0.triton_red_fused__to_copy_add_amax_amin_clamp_mul_native_layer_norm_reciprocal_12 --------------------------
	.section	.nv.constant0.triton_red_fused__to_copy_add_amax_amin_clamp_mul_native_layer_norm_reciprocal_12,"a",@progbits
	.sectionflags	@""
	.align	4
.nv.constant0.triton_red_fused__to_copy_add_amax_amin_clamp_mul_native_layer_norm_reciprocal_12:
	.zero		472


//--------------------- .text.triton_red_fused__to_copy_add_amax_amin_clamp_mul_native_layer_norm_reciprocal_12 --------------------------
	.section	.text.triton_red_fused__to_copy_add_amax_amin_clamp_mul_native_layer_norm_reciprocal_12,"ax",@progbits
	.sectionflags	@"SHF_BARRIERS=1"
	.sectioninfo	@"SHI_REGISTERS=40"
	.align	128
        .global         triton_red_fused__to_copy_add_amax_amin_clamp_mul_native_layer_norm_reciprocal_12
        .type           triton_red_fused__to_copy_add_amax_amin_clamp_mul_native_layer_norm_reciprocal_12,@function
        .size           triton_red_fused__to_copy_add_amax_amin_clamp_mul_native_layer_norm_reciprocal_12,(.L_x_4 - triton_red_fused__to_copy_add_amax_amin_clamp_mul_native_layer_norm_reciprocal_12)
        .other          triton_red_fused__to_copy_add_amax_amin_clamp_mul_native_layer_norm_reciprocal_12,@"STO_CUDA_ENTRY STV_DEFAULT"
triton_red_fused__to_copy_add_amax_amin_clamp_mul_native_layer_norm_reciprocal_12:
.text.triton_red_fused__to_copy_add_amax_amin_clamp_mul_native_layer_norm_reciprocal_12:
[----:B------:R-:W-:Y:S02]  /*0000*/  IMAD.MOV.U32 R1, RZ, RZ, c[0x0][0x28] ;  /* 0x00000a00ff017624 */ /* 0x000fe400078e00ff */
[----:B------:R-:W0:Y:S01]  /*0010*/  S2UR UR6, SR_CTAID.X ;  /* 0x00000000000679c3 */ /* 0x000e220000002500 */
[----:B------:R-:W-:Y:S01]  /*0020*/  UMOV UR7, 0x2 ;  /* 0x0000000200077882 */ /* 0x000fe20000000000 */
[----:B------:R-:W-:Y:S01]  /*0030*/  PRMT R18, RZ, 0x7610, R18 ;  /* 0x00007610ff127816 */ /* 0x000fe20000000012 */
[----:B------:R-:W-:Y:S02]  /*0040*/  ULDC.64 UR4, c[0x0][0x180] ;  /* 0x0000600000047ab9 */ /* 0x000fe40000000a00 */
[----:B------:R-:W-:Y:S02]  /*0050*/  ULDC.64 UR12, c[0x0][0x118] ;  /* 0x00004600000c7ab9 */ /* 0x000fe40000000a00 */
[----:B0-----:R-:W-:Y:S02]  /*0060*/  UISETP.GE.AND UP0, UPT, UR6, 0x200, UPT ;  /* 0x000002000600788c */ /* 0x001fe4000bf06270 */
[----:B------:R-:W-:-:S04]  /*0070*/  UIMAD.WIDE UR4, UR6, UR7, UR4 ;  /* 0x00000007060472a5 */ /* 0x000fc8000f8e0204 */
[----:B------:R-:W-:Y:S02]  /*0080*/  PLOP3.LUT P0, PT, PT, PT, UP0, 0x80, 0x0 ;  /* 0x000000000000781c */ /* 0x000fe40003f0f008 */
[----:B------:R-:W-:Y:S02]  /*0090*/  IMAD.U32 R2, RZ, RZ, UR4 ;  /* 0x00000004ff027e24 */ /* 0x000fe4000f8e00ff */
[----:B------:R-:W-:Y:S01]  /*00a0*/  IMAD.U32 R3, RZ, RZ, UR5 ;  /* 0x00000005ff037e24 */ /* 0x000fe2000f8e00ff */
[----:B------:R-:W-:Y:S02]  /*00b0*/  ULDC.64 UR4, c[0x0][0x188] ;  /* 0x0000620000047ab9 */ /* 0x000fe40000000a00 */
[----:B------:R-:W-:-:S06]  /*00c0*/  UIMAD.WIDE UR4, UR6, UR7, UR4 ;  /* 0x00000007060472a5 */ /* 0x000fcc000f8e0204 */
[----:B------:R0:W2:Y:S01]  /*00d0*/  @!P0 LDG.E.EL.U16 R18, [R2.64] ;  /* 0x0000000c02128981 */ /* 0x0000a2000c2e1500 */
[----:B------:R-:W-:Y:S01]  /*00e0*/  PLOP3.LUT P0, PT, PT, PT, UP0, 0x80, 0x0 ;  /* 0x000000000000781c */ /* 0x000fe20003f0f008 */
[----:B------:R-:W-:Y:S01]  /*00f0*/  IMAD.U32 R4, RZ, RZ, UR4 ;  /* 0x00000004ff047e24 */ /* 0x000fe2000f8e00ff */
[----:B------:R-:W-:Y:S01]  /*0100*/  PRMT R19, RZ, 0x7610, R19 ;  /* 0x00007610ff137816 */ /* 0x000fe20000000013 */
[----:B------:R-:W-:Y:S01]  /*0110*/  IMAD.U32 R5, RZ, RZ, UR5 ;  /* 0x00000005ff057e24 */ /* 0x000fe2000f8e00ff */
[----:B------:R-:W1:Y:S09]  /*0120*/  S2R R6, SR_TID.X ;  /* 0x0000000000067919 */ /* 0x000e720000002100 */
[----:B------:R3:W4:Y:S01]  /*0130*/  @!P0 LDG.E.EL.U16 R19, [R4.64] ;  /* 0x0000000c04138981 */ /* 0x000722000c2e1500 */
[----:B------:R-:W-:Y:S01]  /*0140*/  IMAD.MOV.U32 R17, RZ, RZ, 0x2 ;  /* 0x00000002ff117424 */ /* 0x000fe200078e00ff */
[----:B------:R-:W-:Y:S01]  /*0150*/  PLOP3.LUT P1, PT, PT, PT, UP0, 0x80, 0x0 ;  /* 0x000000000000781c */ /* 0x000fe20003f2f008 */
[----:B------:R-:W-:-:S02]  /*0160*/  IMAD.U32 R7, RZ, RZ, UR6 ;  /* 0x00000006ff077e24 */ /* 0x000fc4000f8e00ff */
[----:B-1----:R-:W-:-:S05]  /*0170*/  IMAD.SHL.U32 R0, R6, 0x2, RZ ;  /* 0x0000000206007824 */ /* 0x002fca00078e00ff */
[----:B------:R-:W-:Y:S01]  /*0180*/  LOP3.LUT R16, R0, 0xfe, RZ, 0xc0, !PT ;  /* 0x000000fe00107812 */ /* 0x000fe200078ec0ff */
[----:B------:R-:W-:Y:S01]  /*0190*/  IMAD.MOV.U32 R13, RZ, RZ, 0x4 ;  /* 0x00000004ff0d7424 */ /* 0x000fe200078e00ff */
[----:B------:R-:W-:-:S03]  /*01a0*/  PLOP3.LUT P0, PT, PT, PT, UP0, 0x80, 0x0 ;  /* 0x000000000000781c */ /* 0x000fc60003f0f008 */
[----:B------:R-:W-:Y:S01]  /*01b0*/  IMAD.WIDE.U32 R8, R16, R17, c[0x0][0x170] ;  /* 0x00005c0010087625 */ /* 0x000fe200078e0011 */
[----:B0-----:R-:W-:-:S03]  /*01c0*/  CS2R R2, SRZ ;  /* 0x0000000000027805 */ /* 0x001fc6000001ff00 */
[----:B------:R-:W-:Y:S01]  /*01d0*/  IMAD R0, R7, 0xc00, R16 ;  /* 0x00000c0007007824 */ /* 0x000fe200078e0210 */
[----:B------:R0:W5:Y:S01]  /*01e0*/  LDG.E.EL R20, [R8.64+0x3000] ;  /* 0x0030000c08147981 */ /* 0x000162000c2e1900 */
[----:B---3--:R-:W-:-:S04]  /*01f0*/  IMAD.WIDE.U32 R4, R16, R13, c[0x0][0x168] ;  /* 0x00005a0010047625 */ /* 0x008fc800078e000d */
[----:B------:R-:W-:Y:S02]  /*0200*/  IMAD.WIDE.U32 R14, R16, R17, c[0x0][0x190] ;  /* 0x00006400100e7625 */ /* 0x000fe400078e0011 */
[----:B------:R-:W3:Y:S02]  /*0210*/  LDG.E.EL.64 R4, [R4.64+0x6000] ;  /* 0x0060000c04047981 */ /* 0x000ee4000c2e1b00 */
[----:B------:R-:W-:Y:S02]  /*0220*/  IMAD.WIDE R12, R0, R13, c[0x0][0x178] ;  /* 0x00005e00000c7625 */ /* 0x000fe400078e020d */
[----:B------:R1:W3:Y:S02]  /*0230*/  LDG.E.EL R15, [R14.64] ;  /* 0x0000000c0e0f7981 */ /* 0x0002e4000c2e1900 */
[----:B------:R-:W-:Y:S02]  /*0240*/  IMAD.WIDE.U32 R16, R16, R17, c[0x0][0x198] ;  /* 0x0000660010107625 */ /* 0x000fe400078e0011 */
[----:B------:R-:W3:Y:S02]  /*0250*/  @!P1 LDG.E.EF.64 R2, [R12.64] ;  /* 0x0000000c0c029981 */ /* 0x000ee4000c0e1b00 */
[----:B------:R-:W-:-:S02]  /*0260*/  IMAD.MOV.U32 R7, RZ, RZ, 0x2 ;  /* 0x00000002ff077424 */ /* 0x000fc400078e00ff */
[----:B0-----:R-:W-:Y:S01]  /*0270*/  IMAD.MOV.U32 R8, RZ, RZ, RZ ;  /* 0x000000ffff087224 */ /* 0x001fe200078e00ff */
[----:B------:R0:W3:Y:S01]  /*0280*/  LDG.E.EL R16, [R16.64] ;  /* 0x0000000c10107981 */ /* 0x0000e2000c2e1900 */
[----:B------:R-:W-:-:S05]  /*0290*/  IMAD.WIDE R10, R0, R7, c[0x0][0x160] ;  /* 0x00005800000a7625 */ /* 0x000fca00078e0207 */
[----:B------:R1:W3:Y:S01]  /*02a0*/  @!P0 LDG.E.EF R8, [R10.64] ;  /* 0x0000000c0a088981 */ /* 0x0002e2000c0e1900 */
[----:B------:R-:W-:Y:S01]  /*02b0*/  LOP3.LUT R6, R6, 0x7f, RZ, 0xc0, !PT ;  /* 0x0000007f06067812 */ /* 0x000fe200078ec0ff */
[----:B------:R-:W-:Y:S02]  /*02c0*/  IMAD.MOV.U32 R22, RZ, RZ, RZ ;  /* 0x000000ffff167224 */ /* 0x000fe400078e00ff */
[----:B0-----:R-:W-:Y:S02]  /*02d0*/  IMAD.MOV.U32 R17, RZ, RZ, RZ ;  /* 0x000000ffff117224 */ /* 0x001fe400078e00ff */
[----:B------:R-:W-:Y:S02]  /*02e0*/  IMAD.MOV.U32 R27, RZ, RZ, RZ ;  /* 0x000000ffff1b7224 */ /* 0x000fe400078e00ff */
[----:B------:R-:W-:Y:S02]  /*02f0*/  IMAD.MOV.U32 R25, RZ, RZ, RZ ;  /* 0x000000ffff197224 */ /* 0x000fe400078e00ff */
[----:B--2---:R-:W-:-:S05]  /*0300*/  IMAD.U32 R9, R18, 0x10000, RZ ;  /* 0x0001000012097824 */ /* 0x004fca00078e00ff */
[----:B------:R-:W-:-:S04]  /*0310*/  FSETP.GE.AND P0, PT, R9, RZ, PT ;  /* 0x000000ff0900720b */ /* 0x000fc80003f06000 */
[----:B------:R-:W-:Y:S01]  /*0320*/  SEL R18, R18, RZ, !P0 ;  /* 0x000000ff12127207 */ /* 0x000fe20004000000 */
[----:B----4-:R-:W-:-:S04]  /*0330*/  IMAD.U32 R9, R19, 0x10000, RZ ;  /* 0x0001000013097824 */ /* 0x010fc800078e00ff */
[----:B------:R-:W-:Y:S01]  /*0340*/  IMAD.U32 R18, R18, 0x10000, RZ ;  /* 0x0001000012127824 */ /* 0x000fe200078e00ff */
[----:B------:R-:W-:-:S03]  /*0350*/  FSETP.GTU.AND P0, PT, R9, RZ, PT ;  /* 0x000000ff0900720b */ /* 0x000fc60003f0c000 */
[----:B-1----:R-:W-:Y:S01]  /*0360*/  FADD R14, RZ, -R18 ;  /* 0x80000012ff0e7221 */ /* 0x002fe20000000000 */
[----:B------:R-:W-:-:S04]  /*0370*/  SEL R19, R19, RZ, P0 ;  /* 0x000000ff13137207 */ /* 0x000fc80000000000 */
[----:B------:R-:W-:Y:S01]  /*0380*/  FSETP.NAN.AND P1, PT, R14, R14, PT ;  /* 0x0000000e0e00720b */ /* 0x000fe20003f28000 */
[----:B------:R-:W-:-:S05]  /*0390*/  IMAD.U32 R19, R19, 0x10000, RZ ;  /* 0x0001000013137824 */ /* 0x000fca00078e00ff */
[----:B------:R-:W-:-:S07]  /*03a0*/  FSETP.GT.AND P0, PT, R14, R19, PT ;  /* 0x000000130e00720b */ /* 0x000fce0003f04000 */
[----:B------:R-:W-:-:S05]  /*03b0*/  @!P1 FSEL R14, R14, R19, P0 ;  /* 0x000000130e0e9208 */ /* 0x000fca0000000000 */
[----:B------:R-:W-:-:S05]  /*03c0*/  FMUL R14, R14, 0.0078740157186985015869 ;  /* 0x3c0102040e0e7820 */ /* 0x000fca0000400000 */
[----:B------:R-:W-:Y:S02]  /*03d0*/  FSETP.GT.AND P0, PT, R14, 9.9999997473787516356e-06, PT ;  /* 0x3727c5ac0e00780b */ /* 0x000fe40003f04000 */
[C---:B-----5:R-:W-:Y:S01]  /*03e0*/  PRMT R9, R20.reuse, 0x7632, R9 ;  /* 0x0000763214097816 */ /* 0x060fe20000000009 */
[----:B------:R-:W-:Y:S01]  /*03f0*/  IMAD.U32 R11, R20, 0x10000, RZ ;  /* 0x00010000140b7824 */ /* 0x000fe200078e00ff */
[----:B------:R-:W-:-:S03]  /*0400*/  FSETP.NAN.AND P1, PT, R14, R14, PT ;  /* 0x0000000e0e00720b */ /* 0x000fc60003f28000 */
[----:B------:R-:W-:Y:S01]  /*0410*/  IMAD.U32 R10, R9, 0x10000, RZ ;  /* 0x00010000090a7824 */ /* 0x000fe200078e00ff */
[--C-:B---3--:R-:W-:Y:S01]  /*0420*/  FADD R4, R4, R11.reuse ;  /* 0x0000000b04047221 */ /* 0x108fe20000000000 */
[----:B------:R-:W-:Y:S02]  /*0430*/  I2FP.F32.S32 R9, R2 ;  /* 0x0000000200097245 */ /* 0x000fe40000201400 */
[----:B------:R-:W-:Y:S02]  /*0440*/  I2FP.F32.S32 R3, R3 ;  /* 0x0000000300037245 */ /* 0x000fe40000201400 */
[----:B------:R-:W-:Y:S02]  /*0450*/  PRMT R2, R15, 0x7632, R2 ;  /* 0x000076320f027816 */ /* 0x000fe40000000002 */
[----:B------:R-:W-:Y:S02]  /*0460*/  @!P0 FSEL R14, R14, 9.9999997473787516356e-06, P1 ;  /* 0x3727c5ac0e0e8808 */ /* 0x000fe40000800000 */
[----:B------:R-:W-:Y:S01]  /*0470*/  PRMT R11, R16, 0x7632, R11 ;  /* 0x00007632100b7816 */ /* 0x000fe2000000000b */
[----:B------:R-:W-:Y:S01]  /*0480*/  FADD R5, R5, R10 ;  /* 0x0000000a05057221 */ /* 0x000fe20000000000 */
[----:B------:R-:W-:Y:S01]  /*0490*/  IMAD.U32 R10, R15, 0x10000, RZ ;  /* 0x000100000f0a7824 */ /* 0x000fe200078e00ff */
[----:B------:R-:W-:Y:S01]  /*04a0*/  PRMT R13, R8, 0x7632, R13 ;  /* 0x00007632080d7816 */ /* 0x000fe2000000000d */
[----:B------:R-:W-:Y:S01]  /*04b0*/  IMAD.U32 R16, R16, 0x10000, RZ ;  /* 0x0001000010107824 */ /* 0x000fe200078e00ff */
[----:B------:R-:W-:Y:S01]  /*04c0*/  FMUL R9, R14, R9 ;  /* 0x000000090e097220 */ /* 0x000fe20000400000 */
[----:B------:R-:W-:Y:S01]  /*04d0*/  IMAD.U32 R2, R2, 0x10000, RZ ;  /* 0x0001000002027824 */ /* 0x000fe200078e00ff */
[----:B------:R-:W-:Y:S01]  /*04e0*/  FMUL R3, R14, R3 ;  /* 0x000000030e037220 */ /* 0x000fe20000400000 */
[----:B------:R-:W-:Y:S01]  /*04f0*/  IMAD.U32 R12, R11, 0x10000, RZ ;  /* 0x000100000b0c7824 */ /* 0x000fe200078e00ff */
[----:B------:R-:W-:Y:S01]  /*0500*/  FFMA R9, R9, R10, R16 ;  /* 0x0000000a09097223 */ /* 0x000fe20000000010 */
[----:B------:R-:W-:Y:S01]  /*0510*/  IMAD.U32 R11, R8, 0x10000, RZ ;  /* 0x00010000080b7824 */ /* 0x000fe200078e00ff */
[----:B------:R-:W-:Y:S01]  /*0520*/  PLOP3.LUT P1, PT, PT, PT, UP0, 0x80, 0x0 ;  /* 0x000000000000781c */ /* 0x000fe20003f2f008 */
[----:B------:R-:W-:Y:S01]  /*0530*/  IMAD.U32 R8, R13, 0x10000, RZ ;  /* 0x000100000d087824 */ /* 0x000fe200078e00ff */
[----:B------:R-:W-:Y:S01]  /*0540*/  FFMA R2, R3, R2, R12 ;  /* 0x0000000203027223 */ /* 0x000fe2000000000c */
[----:B------:R-:W-:-:S03]  /*0550*/  FFMA R9, R4, R9, R11 ;  /* 0x0000000904097223 */ /* 0x000fc6000000000b */
[----:B------:R-:W-:Y:S01]  /*0560*/  FFMA R8, R5, R2, R8 ;  /* 0x0000000205087223 */ /* 0x000fe20000000008 */
[----:B------:R-:W-:Y:S02]  /*0570*/  IMAD.MOV.U32 R5, RZ, RZ, 0x8 ;  /* 0x00000008ff057424 */ /* 0x000fe400078e00ff */
[----:B------:R-:W-:Y:S02]  /*0580*/  IMAD.U32 R10, RZ, RZ, UR6 ;  /* 0x00000006ff0a7e24 */ /* 0x000fe4000f8e00ff */
[----:B------:R-:W-:Y:S01]  /*0590*/  IMAD.WIDE.U32 R18, R6, 0x4, RZ ;  /* 0x0000000406127825 */ /* 0x000fe200078e00ff */
[----:B------:R-:W-:-:S03]  /*05a0*/  F2FP.BF16.PACK_AB R11, R8, R9 ;  /* 0x00000009080b723e */ /* 0x000fc600000010ff */
[----:B------:R-:W-:-:S04]  /*05b0*/  IMAD.WIDE R2, R0, R7, c[0x0][0x1a0] ;  /* 0x0000680000027625 */ /* 0x000fc800078e0207 */
[----:B------:R-:W-:Y:S01]  /*05c0*/  IMAD.WIDE.U32 R4, R6, R5, c[0x0][0x168] ;  /* 0x00005a0006047625 */ /* 0x000fe200078e0005 */
[----:B------:R-:W-:Y:S01]  /*05d0*/  ISETP.LT.AND P0, PT, R10, 0x200, PT ;  /* 0x000002000a00780c */ /* 0x000fe20003f01270 */
[----:B------:R0:W-:Y:S01]  /*05e0*/  @!P1 STG.E [R2.64], R11 ;  /* 0x0000000b02009986 */ /* 0x0001e2000c10190c */
[----:B------:R-:W-:Y:S02]  /*05f0*/  LOP3.LUT R15, R18, 0x200, RZ, 0xfc, !PT ;  /* 0x00000200120f7812 */ /* 0x000fe400078efcff */
[----:B------:R-:W-:Y:S02]  /*0600*/  IADD3 R20, P2, R4, 0x6400, RZ ;  /* 0x0000640004147810 */ /* 0x000fe40007f5e0ff */
[----:B------:R-:W-:Y:S02]  /*0610*/  IADD3 R21, P1, R18, c[0x0][0x170], RZ ;  /* 0x00005c0012157a10 */ /* 0x000fe40007f3e0ff */
[----:B------:R-:W-:Y:S01]  /*0620*/  IADD3 R6, P3, R15, c[0x0][0x198], RZ ;  /* 0x000066000f067a10 */ /* 0x000fe20007f7e0ff */
[----:B------:R-:W-:Y:S01]  /*0630*/  IMAD.X R23, RZ, RZ, R5, P2 ;  /* 0x000000ffff177224 */ /* 0x000fe200010e0605 */
[----:B------:R-:W-:-:S02]  /*0640*/  SEL R13, RZ, 0x3f800000, !P0 ;  /* 0x3f800000ff0d7807 */ /* 0x000fc40004000000 */
[----:B------:R-:W-:Y:S02]  /*0650*/  IADD3 R15, P4, R15, c[0x0][0x190], RZ ;  /* 0x000064000f0f7a10 */ /* 0x000fe40007f9e0ff */
[----:B------:R-:W-:Y:S02]  /*0660*/  IADD3.X R24, R19, c[0x0][0x174], RZ, P1, !PT ;  /* 0x00005d0013187a10 */ /* 0x000fe40000ffe4ff */
[----:B------:R-:W-:Y:S02]  /*0670*/  IADD3 R21, P0, R21, 0x3200, RZ ;  /* 0x0000320015157810 */ /* 0x000fe40007f1e0ff */
[----:B------:R-:W-:Y:S02]  /*0680*/  PLOP3.LUT P1, PT, PT, PT, UP0, 0x40, 0x0 ;  /* 0x000000000000781c */ /* 0x000fe40003f2e808 */
[----:B------:R-:W-:Y:S01]  /*0690*/  PLOP3.LUT P2, PT, PT, PT, UP0, 0x40, 0x0 ;  /* 0x000000000000781c */ /* 0x000fe20003f4e808 */
[----:B------:R-:W-:Y:S01]  /*06a0*/  IMAD.MOV.U32 R12, RZ, RZ, R13 ;  /* 0x000000ffff0c7224 */ /* 0x000fe200078e000d */
[C---:B------:R-:W-:Y:S01]  /*06b0*/  IADD3.X R7, R19.reuse, c[0x0][0x19c], RZ, P3, !PT ;  /* 0x0000670013077a10 */ /* 0x040fe20001ffe4ff */
[----:B------:R-:W-:Y:S01]  /*06c0*/  IMAD.X R24, RZ, RZ, R24, P0 ;  /* 0x000000ffff187224 */ /* 0x000fe200000e0618 */
[----:B------:R-:W-:-:S02]  /*06d0*/  IADD3.X R18, R19, c[0x0][0x194], RZ, P4, !PT ;  /* 0x0000650013127a10 */ /* 0x000fc400027fe4ff */
[----:B------:R-:W-:Y:S02]  /*06e0*/  FSEL R19, R9, RZ, P1 ;  /* 0x000000ff09137208 */ /* 0x000fe40000800000 */
[----:B0-----:R-:W-:Y:S02]  /*06f0*/  FSEL R16, R8, RZ, P2 ;  /* 0x000000ff08107208 */ /* 0x001fe40001000000 */
.L_x_0:
[----:B------:R-:W-:Y:S01]  /*0700*/  IADD3 R26, R0, 0x100, RZ ;  /* 0x00000100001a7810 */ /* 0x000fe20007ffe0ff */
[----:B------:R-:W-:Y:S01]  /*0710*/  IMAD.MOV.U32 R5, RZ, RZ, 0x4 ;  /* 0x00000004ff057424 */ /* 0x000fe200078e00ff */
[----:B------:R-:W-:Y:S01]  /*0720*/  PLOP3.LUT P0, PT, PT, PT, UP0, 0x80, 0x0 ;  /* 0x000000000000781c */ /* 0x000fe20003f0f008 */
[----:B0-----:R-:W-:Y:S01]  /*0730*/  CS2R R2, SRZ ;  /* 0x0000000000027805 */ /* 0x001fe2000001ff00 */
[----:B------:R-:W2:Y:S01]  /*0740*/  LDG.E.EL R32, [R6.64] ;  /* 0x0000000c06207981 */ /* 0x000ea2000c2e1900 */
[----:B------:R-:W-:-:S04]  /*0750*/  IMAD.IADD R26, R26, 0x1, R17 ;  /* 0x000000011a1a7824 */ /* 0x000fc800078e0211 */
[----:B------:R-:W-:-:S06]  /*0760*/  IMAD.WIDE R4, R26, R5, c[0x0][0x178] ;  /* 0x00005e001a047625 */ /* 0x000fcc00078e0205 */
[----:B------:R0:W3:Y:S01]  /*0770*/  @!P0 LDG.E.EF.64 R2, [R4.64] ;  /* 0x0000000c04028981 */ /* 0x0000e2000c0e1b00 */
[----:B------:R-:W-:Y:S01]  /*0780*/  PLOP3.LUT P0, PT, PT, PT, UP0, 0x80, 0x0 ;  /* 0x000000000000781c */ /* 0x000fe20003f0f008 */
[----:B0-----:R-:W-:Y:S02]  /*0790*/  IMAD.MOV.U32 R4, RZ, RZ, R15 ;  /* 0x000000ffff047224 */ /* 0x001fe400078e000f */
[----:B------:R-:W-:-:S05]  /*07a0*/  IMAD.MOV.U32 R5, RZ, RZ, R18 ;  /* 0x000000ffff057224 */ /* 0x000fca00078e0012 */
[----:B------:R0:W4:Y:S01]  /*07b0*/  LDG.E.EL R31, [R4.64] ;  /* 0x0000000c041f7981 */ /* 0x000122000c2e1900 */
[----:B------:R-:W-:Y:S02]  /*07c0*/  IMAD.MOV.U32 R29, RZ, RZ, 0x2 ;  /* 0x00000002ff1d7424 */ /* 0x000fe400078e00ff */
[----:B------:R-:W-:Y:S02]  /*07d0*/  IMAD.MOV.U32 R28, RZ, RZ, RZ ;  /* 0x000000ffff1c7224 */ /* 0x000fe400078e00ff */
[----:B0-----:R-:W-:Y:S02]  /*07e0*/  IMAD.MOV.U32 R4, RZ, RZ, R21 ;  /* 0x000000ffff047224 */ /* 0x001fe400078e0015 */
[----:B------:R-:W-:Y:S02]  /*07f0*/  IMAD.MOV.U32 R5, RZ, RZ, R24 ;  /* 0x000000ffff057224 */ /* 0x000fe400078e0018 */
[----:B------:R-:W-:-:S03]  /*0800*/  IMAD.WIDE R10, R26, R29, c[0x0][0x160] ;  /* 0x000058001a0a7625 */ /* 0x000fc600078e021d */
[----:B------:R0:W5:Y:S04]  /*0810*/  LDG.E.EL R30, [R4.64] ;  /* 0x0000000c041e7981 */ /* 0x000168000c2e1900 */
[----:B------:R5:W5:Y:S01]  /*0820*/  @!P0 LDG.E.EF R28, [R10.64] ;  /* 0x0000000c0a1c8981 */ /* 0x000b62000c0e1900 */
[----:B0-----:R-:W-:Y:S02]  /*0830*/  IMAD.MOV.U32 R4, RZ, RZ, R20 ;  /* 0x000000ffff047224 */ /* 0x001fe400078e0014 */
[----:B------:R-:W-:-:S05]  /*0840*/  IMAD.MOV.U32 R5, RZ, RZ, R23 ;  /* 0x000000ffff057224 */ /* 0x000fca00078e0017 */
[----:B------:R0:W5:Y:S01]  /*0850*/  LDG.E.EL.64 R8, [R4.64] ;  /* 0x0000000c04087981 */ /* 0x000162000c2e1b00 */
[----:B------:R-:W-:Y:S01]  /*0860*/  PLOP3.LUT P3, PT, PT, PT, UP0, 0x40, 0x0 ;  /* 0x000000000000781c */ /* 0x000fe20003f6e808 */
[----:B0-----:R-:W-:-:S05]  /*0870*/  FADD R5, R12, 1 ;  /* 0x3f8000000c057421 */ /* 0x001fca0000000000 */
[----:B------:R-:W-:Y:S02]  /*0880*/  FSETP.GT.AND P1, PT, |R5|, 8.50705917302346158658e+37, PT ;  /* 0x7e8000000500780b */ /* 0x000fe40003f24200 */
[----:B------:R-:W-:-:S04]  /*0890*/  PLOP3.LUT P4, PT, PT, PT, UP0, 0x40, 0x0 ;  /* 0x000000000000781c */ /* 0x000fc80003f8e808 */
[----:B------:R-:W-:Y:S02]  /*08a0*/  FSEL R12, R5, R12, P4 ;  /* 0x0000000c050c7208 */ /* 0x000fe40002000000 */
[----:B------:R-:W-:Y:S02]  /*08b0*/  PLOP3.LUT P4, PT, PT, PT, UP0, 0x80, 0x0 ;  /* 0x000000000000781c */ /* 0x000fe40003f8f008 */
[----:B------:R-:W-:-:S05]  /*08c0*/  IADD3 R15, P5, R15, 0x200, RZ ;  /* 0x000002000f0f7810 */ /* 0x000fca0007fbe0ff */
[----:B------:R-:W-:Y:S01]  /*08d0*/  IMAD.X R18, RZ, RZ, R18, P5 ;  /* 0x000000ffff127224 */ /* 0x000fe200028e0612 */
[----:B--2---:R-:W-:Y:S02]  /*08e0*/  PRMT R34, R32, 0x7632, R34 ;  /* 0x0000763220227816 */ /* 0x004fe40000000022 */
[----:B---3--:R-:W-:Y:S01]  /*08f0*/  I2FP.F32.S32 R35, R2 ;  /* 0x0000000200237245 */ /* 0x008fe20000201400 */
[----:B------:R-:W-:Y:S01]  /*0900*/  FADD R2, R13, 1 ;  /* 0x3f8000000d027421 */ /* 0x000fe20000000000 */
[----:B------:R-:W-:-:S04]  /*0910*/  I2FP.F32.S32 R37, R3 ;  /* 0x0000000300257245 */ /* 0x000fc80000201400 */
[C---:B------:R-:W-:Y:S02]  /*0920*/  FSETP.GT.AND P0, PT, |R2|.reuse, 8.50705917302346158658e+37, PT ;  /* 0x7e8000000200780b */ /* 0x040fe40003f04200 */
[----:B------:R-:W-:Y:S01]  /*0930*/  FSETP.GEU.AND P2, PT, |R2|, 1.175494350822287508e-38, PT ;  /* 0x008000000200780b */ /* 0x000fe20003f4e200 */
[----:B------:R-:W-:Y:S01]  /*0940*/  IMAD.U32 R32, R32, 0x10000, RZ ;  /* 0x0001000020207824 */ /* 0x000fe200078e00ff */
[----:B------:R-:W-:Y:S02]  /*0950*/  FSEL R13, R2, R13, P3 ;  /* 0x0000000d020d7208 */ /* 0x000fe40001800000 */
[C---:B----4-:R-:W-:Y:S01]  /*0960*/  PRMT R3, R31.reuse, 0x7632, R3 ;  /* 0x000076321f037816 */ /* 0x050fe20000000003 */
[----:B------:R-:W-:Y:S01]  /*0970*/  IMAD.U32 R33, R31, 0x10000, RZ ;  /* 0x000100001f217824 */ /* 0x000fe200078e00ff */
[----:B------:R-:W-:-:S03]  /*0980*/  FSETP.GEU.AND P3, PT, |R5|, 1.175494350822287508e-38, PT ;  /* 0x008000000500780b */ /* 0x000fc60003f6e200 */
[----:B------:R-:W-:Y:S01]  /*0990*/  IMAD.U32 R31, R3, 0x10000, RZ ;  /* 0x00010000031f7824 */ /* 0x000fe200078e00ff */
[----:B------:R-:W-:Y:S01]  /*09a0*/  FMUL R3, R14, R35 ;  /* 0x000000230e037220 */ /* 0x000fe20000400000 */
[----:B------:R-:W-:Y:S01]  /*09b0*/  IMAD.U32 R4, R34, 0x10000, RZ ;  /* 0x0001000022047824 */ /* 0x000fe200078e00ff */
[----:B------:R-:W-:Y:S01]  /*09c0*/  FMUL R37, R14, R37 ;  /* 0x000000250e257220 */ /* 0x000fe20000400000 */
[C---:B-----5:R-:W-:Y:S02]  /*09d0*/  SHF.L.U32 R11, R30.reuse, 0x10, RZ ;  /* 0x000000101e0b7819 */ /* 0x060fe400000006ff */
[----:B------:R-:W-:Y:S01]  /*09e0*/  PRMT R30, R30, 0x7632, R30 ;  /* 0x000076321e1e7816 */ /* 0x000fe2000000001e */
[----:B------:R-:W-:-:S04]  /*09f0*/  FFMA R3, R33, R3, R32 ;  /* 0x0000000321037223 */ /* 0x000fc80000000020 */
[----:B------:R-:W-:Y:S01]  /*0a00*/  IMAD.U32 R30, R30, 0x10000, RZ ;  /* 0x000100001e1e7824 */ /* 0x000fe200078e00ff */
[----:B------:R-:W-:Y:S01]  /*0a10*/  @P0 FMUL R2, R2, 0.25 ;  /* 0x3e80000002020820 */ /* 0x000fe20000400000 */
[----:B------:R-:W-:Y:S01]  /*0a20*/  FFMA R4, R31, R37, R4 ;  /* 0x000000251f047223 */ /* 0x000fe20000000004 */
[----:B------:R-:W-:Y:S01]  /*0a30*/  FADD R11, R8, R11 ;  /* 0x0000000b080b7221 */ /* 0x000fe20000000000 */
[C---:B------:R-:W-:Y:S01]  /*0a40*/  PRMT R8, R28.reuse, 0x7632, R8 ;  /* 0x000076321c087816 */ /* 0x040fe20000000008 */
[----:B------:R-:W-:Y:S01]  /*0a50*/  IMAD.U32 R28, R28, 0x10000, RZ ;  /* 0x000100001c1c7824 */ /* 0x000fe200078e00ff */
[----:B------:R-:W-:Y:S01]  /*0a60*/  FADD R30, R9, R30 ;  /* 0x0000001e091e7221 */ /* 0x000fe20000000000 */
[----:B------:R-:W-:Y:S02]  /*0a70*/  @P1 FMUL R5, R5, 0.25 ;  /* 0x3e80000005051820 */ /* 0x000fe40000400000 */
[----:B------:R-:W-:Y:S01]  /*0a80*/  IMAD.U32 R9, R8, 0x10000, RZ ;  /* 0x0001000008097824 */ /* 0x000fe200078e00ff */
[----:B------:R-:W-:Y:S01]  /*0a90*/  FFMA R8, R11, R3, R28 ;  /* 0x000000030b087223 */ /* 0x000fe2000000001c */
[----:B------:R-:W-:-:S02]  /*0aa0*/  @!P2 FMUL R2, R2, 16777216 ;  /* 0x4b8000000202a820 */ /* 0x000fc40000400000 */
[----:B------:R-:W-:Y:S01]  /*0ab0*/  FFMA R11, R30, R4, R9 ;  /* 0x000000041e0b7223 */ /* 0x000fe20000000009 */
[----:B------:R-:W-:Y:S01]  /*0ac0*/  FADD R9, R8, -R19 ;  /* 0x8000001308097221 */ /* 0x000fe20000000000 */
[----:B------:R-:W-:Y:S01]  /*0ad0*/  @!P3 FMUL R5, R5, 16777216 ;  /* 0x4b8000000505b820 */ /* 0x000fe20000400000 */
[----:B------:R-:W0:Y:S01]  /*0ae0*/  MUFU.RCP R10, R2 ;  /* 0x00000002000a7308 */ /* 0x000e220000001000 */
[----:B------:R-:W-:Y:S01]  /*0af0*/  FADD R4, R11, -R16 ;  /* 0x800000100b047221 */ /* 0x000fe20000000000 */
[----:B------:R-:W-:-:S03]  /*0b00*/  FMUL R28, R9, 0.25 ;  /* 0x3e800000091c7820 */ /* 0x000fc60000400000 */
[----:B------:R-:W-:-:S03]  /*0b10*/  FMUL R3, R4, 0.25 ;  /* 0x3e80000004037820 */ /* 0x000fc60000400000 */
[----:B------:R-:W1:Y:S01]  /*0b20*/  MUFU.RCP R5, R5 ;  /* 0x0000000500057308 */ /* 0x000e620000001000 */
[----:B------:R-:W-:Y:S02]  /*0b30*/  FSEL R28, R28, R9, P0 ;  /* 0x000000091c1c7208 */ /* 0x000fe40000000000 */
[----:B------:R-:W-:-:S03]  /*0b40*/  FSEL R30, R3, R4, P1 ;  /* 0x00000004031e7208 */ /* 0x000fc60000800000 */
[----:B------:R-:W-:Y:S01]  /*0b50*/  @!P2 FMUL R28, R28, 16777216 ;  /* 0x4b8000001c1ca820 */ /* 0x000fe20000400000 */
[----:B------:R-:W-:Y:S01]  /*0b60*/  PLOP3.LUT P0, PT, PT, PT, UP0, 0x40, 0x0 ;  /* 0x000000000000781c */ /* 0x000fe20003f0e808 */
[----:B------:R-:W-:Y:S02]  /*0b70*/  @!P3 FMUL R30, R30, 16777216 ;  /* 0x4b8000001e1eb820 */ /* 0x000fe40000400000 */
[----:B0-----:R-:W-:-:S05]  /*0b80*/  FFMA R10, R10, R28, R19 ;  /* 0x0000001c0a0a7223 */ /* 0x001fca0000000013 */
[----:B------:R-:W-:Y:S01]  /*0b90*/  FSEL R19, R10, R19, P0 ;  /* 0x000000130a137208 */ /* 0x000fe20000000000 */
[----:B-1----:R-:W-:Y:S01]  /*0ba0*/  FFMA R5, R5, R30, R16 ;  /* 0x0000001e05057223 */ /* 0x002fe20000000010 */
[----:B------:R-:W-:-:S04]  /*0bb0*/  PLOP3.LUT P0, PT, PT, PT, UP0, 0x40, 0x0 ;  /* 0x000000000000781c */ /* 0x000fc80003f0e808 */
[----:B------:R-:W-:Y:S02]  /*0bc0*/  FSEL R16, R5, R16, P0 ;  /* 0x0000001005107208 */ /* 0x000fe40000000000 */
[----:B------:R-:W-:Y:S02]  /*0bd0*/  IADD3 R17, P0, R17, 0x100, RZ ;  /* 0x0000010011117810 */ /* 0x000fe40007f1e0ff */
[----:B------:R-:W-:-:S03]  /*0be0*/  PLOP3.LUT P2, PT, PT, PT, UP0, 0x80, 0x0 ;  /* 0x000000000000781c */ /* 0x000fc60003f4f008 */
[----:B------:R-:W-:Y:S01]  /*0bf0*/  IMAD.X R27, RZ, RZ, R27, P0 ;  /* 0x000000ffff1b7224 */ /* 0x000fe200000e061b */
[----:B------:R-:W-:Y:S01]  /*0c00*/  ISETP.GE.U32.AND P0, PT, R17, 0xb00, PT ;  /* 0x00000b001100780c */ /* 0x000fe20003f06070 */
[----:B------:R-:W-:Y:S01]  /*0c10*/  IMAD.WIDE R2, R26, R29, c[0x0][0x1a0] ;  /* 0x000068001a027625 */ /* 0x000fe200078e021d */
[----:B------:R-:W-:Y:S02]  /*0c20*/  PLOP3.LUT P1, PT, PT, PT, UP0, 0x80, 0x0 ;  /* 0x000000000000781c */ /* 0x000fe40003f2f008 */
[----:B------:R-:W-:Y:S02]  /*0c30*/  ISETP.GE.U32.AND.EX P0, PT, R27, RZ, PT, P0 ;  /* 0x000000ff1b00720c */ /* 0x000fe40003f06100 */
[C---:B------:R-:W-:Y:S01]  /*0c40*/  F2FP.BF16.PACK_AB R29, R11.reuse, R8 ;  /* 0x000000080b1d723e */ /* 0x040fe200000010ff */
[----:B------:R-:W-:Y:S01]  /*0c50*/  FADD R8, R8, -R10 ;  /* 0x8000000a08087221 */ /* 0x000fe20000000000 */
[----:B------:R-:W-:Y:S01]  /*0c60*/  IADD3 R20, P3, R20, 0x400, RZ ;  /* 0x0000040014147810 */ /* 0x000fe20007f7e0ff */
[----:B------:R-:W-:-:S02]  /*0c70*/  FADD R11, R11, -R5 ;  /* 0x800000050b0b7221 */ /* 0x000fc40000000000 */
[----:B------:R0:W-:Y:S01]  /*0c80*/  @!P4 STG.E [R2.64], R29 ;  /* 0x0000001d0200c986 */ /* 0x0001e2000c10190c */
[----:B------:R-:W-:Y:S01]  /*0c90*/  @!P2 FFMA R22, R9, R8, R22 ;  /* 0x000000080916a223 */ /* 0x000fe20000000016 */
[----:B------:R-:W-:Y:S02]  /*0ca0*/  IADD3 R21, P2, R21, 0x200, RZ ;  /* 0x0000020015157810 */ /* 0x000fe40007f5e0ff */
[----:B------:R-:W-:Y:S01]  /*0cb0*/  IADD3 R6, P4, R6, 0x200, RZ ;  /* 0x0000020006067810 */ /* 0x000fe20007f9e0ff */
[----:B------:R-:W-:Y:S01]  /*0cc0*/  @!P1 FFMA R25, R4, R11, R25 ;  /* 0x0000000b04199223 */ /* 0x000fe20000000019 */
[----:B------:R-:W-:Y:S02]  /*0cd0*/  IMAD.X R23, RZ, RZ, R23, P3 ;  /* 0x000000ffff177224 */ /* 0x000fe400018e0617 */
[----:B------:R-:W-:Y:S02]  /*0ce0*/  IMAD.X R24, RZ, RZ, R24, P2 ;  /* 0x000000ffff187224 */ /* 0x000fe400010e0618 */
[----:B------:R-:W-:Y:S01]  /*0cf0*/  IMAD.X R7, RZ, RZ, R7, P4 ;  /* 0x000000ffff077224 */ /* 0x000fe200020e0607 */
[----:B------:R-:W-:Y:S05]  /*0d00*/  @!P0 BRA `(.L_x_0) ;  /* 0xfffff9f000008947 */ /* 0x000fea000383ffff */
[----:B------:R-:W-:Y:S01]  /*0d10*/  FADD R5, R13, R12 ;  /* 0x0000000c0d057221 */ /* 0x000fe20000000000 */
[----:B------:R-:W-:Y:S01]  /*0d20*/  FMUL R7, R12, 0.25 ;  /* 0x3e8000000c077820 */ /* 0x000fe20000400000 */
[----:B------:R-:W-:Y:S01]  /*0d30*/  FADD R16, -R19, R16 ;  /* 0x0000001013107221 */ /* 0x000fe20000000100 */
[----:B------:R-:W-:Y:S01]  /*0d40*/  FADD R25, R22, R25 ;  /* 0x0000001916197221 */ /* 0x000fe20000000000 */
[C---:B------:R-:W-:Y:S01]  /*0d50*/  FMUL R8, R5.reuse, 0.25 ;  /* 0x3e80000005087820 */ /* 0x040fe20000400000 */
[C---:B------:R-:W-:Y:S01]  /*0d60*/  FSETP.GEU.AND P1, PT, |R5|.reuse, 1.175494350822287508e-38, PT ;  /* 0x008000000500780b */ /* 0x040fe20003f2e200 */
[C---:B------:R-:W-:Y:S01]  /*0d70*/  FADD R6, R5.reuse, R5 ;  /* 0x0000000505067221 */ /* 0x040fe20000000000 */
[----:B------:R-:W-:Y:S01]  /*0d80*/  FSETP.GT.AND P0, PT, |R5|, 8.50705917302346158658e+37, PT ;  /* 0x7e8000000500780b */ /* 0x000fe20003f04200 */
[----:B------:R-:W-:-:S02]  /*0d90*/  IMAD.MOV.U32 R17, RZ, RZ, 0x39aaaaab ;  /* 0x39aaaaabff117424 */ /* 0x000fc400078e00ff */
[----:B------:R-:W-:Y:S01]  /*0da0*/  IMAD.MOV.U32 R18, RZ, RZ, -0x800000 ;  /* 0xff800000ff127424 */ /* 0x000fe200078e00ff */
[----:B------:R-:W-:Y:S01]  /*0db0*/  FSEL R9, R8, R5, P0 ;  /* 0x0000000508097208 */ /* 0x000fe20000000000 */
[----:B------:R-:W-:Y:S01]  /*0dc0*/  IMAD.MOV.U32 R20, RZ, RZ, 0x7f800000 ;  /* 0x7f800000ff147424 */ /* 0x000fe200078e00ff */
[----:B------:R-:W-:Y:S01]  /*0dd0*/  FSEL R10, R7, R12, P0 ;  /* 0x0000000c070a7208 */ /* 0x000fe20000000000 */
[C---:B------:R-:W-:Y:S01]  /*0de0*/  FMUL R7, R6.reuse, 0.25 ;  /* 0x3e80000006077820 */ /* 0x040fe20000400000 */
[----:B------:R-:W-:Y:S01]  /*0df0*/  FSETP.GEU.AND P2, PT, |R6|, 1.175494350822287508e-38, PT ;  /* 0x008000000600780b */ /* 0x000fe20003f4e200 */
[----:B------:R-:W-:Y:S01]  /*0e00*/  FMUL R12, R16, R16 ;  /* 0x00000010100c7220 */ /* 0x000fe20000400000 */
[----:B------:R-:W-:Y:S01]  /*0e10*/  FSETP.GT.AND P0, PT, |R6|, 8.50705917302346158658e+37, PT ;  /* 0x7e8000000600780b */ /* 0x000fe20003f04200 */
[----:B------:R-:W-:Y:S01]  /*0e20*/  @!P1 FMUL R9, R9, 16777216 ;  /* 0x4b80000009099820 */ /* 0x000fe20000400000 */
[----:B------:R-:W-:Y:S01]  /*0e30*/  @!P1 FMUL R10, R10, 16777216 ;  /* 0x4b8000000a0a9820 */ /* 0x000fe20000400000 */
[----:B------:R-:W-:Y:S01]  /*0e40*/  FSETP.NEU.AND P1, PT, R5, RZ, PT ;  /* 0x000000ff0500720b */ /* 0x000fe20003f2d000 */
[----:B------:R-:W-:Y:S01]  /*0e50*/  FMUL R12, R13, R12 ;  /* 0x0000000c0d0c7220 */ /* 0x000fe20000400000 */
[----:B------:R-:W-:-:S02]  /*0e60*/  FSEL R14, R7, R6, P0 ;  /* 0x00000006070e7208 */ /* 0x000fc40000000000 */
[----:B------:R-:W1:Y:S04]  /*0e70*/  MUFU.RCP R9, R9 ;  /* 0x0000000900097308 */ /* 0x000e680000001000 */
[----:B------:R-:W-:-:S06]  /*0e80*/  @!P2 FMUL R14, R14, 16777216 ;  /* 0x4b8000000e0ea820 */ /* 0x000fcc0000400000 */
[----:B------:R-:W2:Y:S01]  /*0e90*/  MUFU.RCP R14, R14 ;  /* 0x0000000e000e7308 */ /* 0x000ea20000001000 */
[----:B-1----:R-:W-:Y:S01]  /*0ea0*/  FMUL R10, R9, R10 ;  /* 0x0000000a090a7220 */ /* 0x002fe20000400000 */
[----:B------:R-:W-:Y:S01]  /*0eb0*/  FSEL R9, R8, R5, P0 ;  /* 0x0000000508097208 */ /* 0x000fe20000000000 */
[----:B------:R-:W-:-:S03]  /*0ec0*/  FADD R8, R6, R6 ;  /* 0x0000000606087221 */ /* 0x000fc60000000000 */
[----:B------:R-:W-:Y:S01]  /*0ed0*/  FSEL R10, R10, RZ, P1 ;  /* 0x000000ff0a0a7208 */ /* 0x000fe20000800000 */
[----:B------:R-:W-:Y:S01]  /*0ee0*/  @!P2 FMUL R9, R9, 16777216 ;  /* 0x4b8000000909a820 */ /* 0x000fe20000400000 */
[----:B------:R-:W-:Y:S02]  /*0ef0*/  FSETP.GEU.AND P2, PT, |R8|, 1.175494350822287508e-38, PT ;  /* 0x008000000800780b */ /* 0x000fe40003f4e200 */
[----:B------:R-:W-:Y:S01]  /*0f00*/  FSETP.NEU.AND P1, PT, R6, RZ, PT ;  /* 0x000000ff0600720b */ /* 0x000fe20003f2d000 */
[----:B------:R-:W-:Y:S01]  /*0f10*/  FFMA R16, R16, R10, R19 ;  /* 0x0000000a10107223 */ /* 0x000fe20000000013 */
[----:B------:R-:W-:Y:S01]  /*0f20*/  FFMA R12, R10, R12, R25 ;  /* 0x0000000c0a0c7223 */ /* 0x000fe20000000019 */
[----:B--2---:R-:W-:Y:S01]  /*0f30*/  FMUL R10, R14, R9 ;  /* 0x000000090e0a7220 */ /* 0x004fe20000400000 */
[C---:B------:R-:W-:Y:S01]  /*0f40*/  FMUL R9, R8.reuse, 0.25 ;  /* 0x3e80000008097820 */ /* 0x040fe20000400000 */
[----:B------:R-:W-:Y:S01]  /*0f50*/  FSETP.GT.AND P0, PT, |R8|, 8.50705917302346158658e+37, PT ;  /* 0x7e8000000800780b */ /* 0x000fe20003f04200 */
[----:B------:R-:W1:Y:S01]  /*0f60*/  SHFL.BFLY PT, R11, R16, 0x10, 0x1f ;  /* 0x0e001f00100b7f89 */ /* 0x000e6200000e0000 */
[----:B------:R-:W-:Y:S01]  /*0f70*/  IMAD.MOV.U32 R19, RZ, RZ, -0x800000 ;  /* 0xff800000ff137424 */ /* 0x000fe200078e00ff */
[----:B------:R-:W-:-:S02]  /*0f80*/  FSEL R10, R10, RZ, P1 ;  /* 0x000000ff0a0a7208 */ /* 0x000fc40000800000 */
[----:B------:R-:W2:Y:S01]  /*0f90*/  SHFL.BFLY PT, R13, R12, 0x10, 0x1f ;  /* 0x0e001f000c0d7f89 */ /* 0x000ea200000e0000 */
[----:B------:R-:W-:Y:S02]  /*0fa0*/  FSEL R15, R9, R8, P0 ;  /* 0x00000008090f7208 */ /* 0x000fe40000000000 */
[----:B------:R-:W-:-:S03]  /*0fb0*/  FSETP.NEU.AND P1, PT, R8, RZ, PT ;  /* 0x000000ff0800720b */ /* 0x000fc60003f2d000 */
[----:B------:R-:W-:-:S06]  /*0fc0*/  @!P2 FMUL R15, R15, 16777216 ;  /* 0x4b8000000f0fa820 */ /* 0x000fcc0000400000 */
[----:B------:R-:W3:Y:S01]  /*0fd0*/  MUFU.RCP R15, R15 ;  /* 0x0000000f000f7308 */ /* 0x000ee20000001000 */
[----:B-1----:R-:W-:-:S04]  /*0fe0*/  FADD R11, -R16, R11 ;  /* 0x0000000b100b7221 */ /* 0x002fc80000000100 */
[C---:B------:R-:W-:Y:S01]  /*0ff0*/  FMUL R14, R11.reuse, R11 ;  /* 0x0000000b0b0e7220 */ /* 0x040fe20000400000 */
[----:B------:R-:W-:Y:S01]  /*1000*/  FFMA R11, R11, R10, R16 ;  /* 0x0000000a0b0b7223 */ /* 0x000fe20000000010 */
[----:B--2---:R-:W-:Y:S02]  /*1010*/  FADD R13, R12, R13 ;  /* 0x0000000d0c0d7221 */ /* 0x004fe40000000000 */
[----:B------:R-:W-:Y:S01]  /*1020*/  FMUL R14, R5, R14 ;  /* 0x0000000e050e7220 */ /* 0x000fe20000400000 */
[----:B------:R-:W-:Y:S01]  /*1030*/  FADD R5, R8, R8 ;  /* 0x0000000808057221 */ /* 0x000fe20000000000 */
[----:B------:R-:W1:Y:S02]  /*1040*/  SHFL.BFLY PT, R12, R11, 0x8, 0x1f ;  /* 0x0d001f000b0c7f89 */ /* 0x000e6400000e0000 */
[----:B------:R-:W-:Y:S01]  /*1050*/  FFMA R13, R10, R14, R13 ;  /* 0x0000000e0a0d7223 */ /* 0x000fe2000000000d */
[----:B------:R-:W-:Y:S02]  /*1060*/  FSEL R10, R7, R6, P0 ;  /* 0x00000006070a7208 */ /* 0x000fe40000000000 */
[----:B------:R-:W-:-:S02]  /*1070*/  FSETP.GT.AND P0, PT, |R5|, 8.50705917302346158658e+37, PT ;  /* 0x7e8000000500780b */ /* 0x000fc40003f04200 */
[----:B------:R-:W2:Y:S01]  /*1080*/  SHFL.BFLY PT, R14, R13, 0x8, 0x1f ;  /* 0x0d001f000d0e7f89 */ /* 0x000ea200000e0000 */
[----:B------:R-:W-:Y:S01]  /*1090*/  @!P2 FMUL R10, R10, 16777216 ;  /* 0x4b8000000a0aa820 */ /* 0x000fe20000400000 */
[----:B------:R-:W-:Y:S02]  /*10a0*/  FSETP.GEU.AND P2, PT, |R5|, 1.175494350822287508e-38, PT ;  /* 0x008000000500780b */ /* 0x000fe40003f4e200 */
[----:B------:R-:W-:Y:S01]  /*10b0*/  FSEL R9, R9, R8, P0 ;  /* 0x0000000809097208 */ /* 0x000fe20000000000 */
[----:B---3--:R-:W-:Y:S01]  /*10c0*/  FMUL R7, R15, R10 ;  /* 0x0000000a0f077220 */ /* 0x008fe20000400000 */
[----:B------:R-:W-:-:S04]  /*10d0*/  FMUL R10, R5, 0.25 ;  /* 0x3e800000050a7820 */ /* 0x000fc80000400000 */
[----:B------:R-:W-:Y:S02]  /*10e0*/  FSEL R7, R7, RZ, P1 ;  /* 0x000000ff07077208 */ /* 0x000fe40000800000 */
[----:B------:R-:W-:Y:S02]  /*10f0*/  FSEL R16, R10, R5, P0 ;  /* 0x000000050a107208 */ /* 0x000fe40000000000 */
[----:B------:R-:W-:Y:S01]  /*1100*/  FSETP.NEU.AND P1, PT, R5, RZ, PT ;  /* 0x000000ff0500720b */ /* 0x000fe20003f2d000 */
[----:B------:R-:W-:Y:S01]  /*1110*/  @!P2 FMUL R9, R9, 16777216 ;  /* 0x4b8000000909a820 */ /* 0x000fe20000400000 */
[----:B-1----:R-:W-:Y:S01]  /*1120*/  FADD R12, -R11, R12 ;  /* 0x0000000c0b0c7221 */ /* 0x002fe20000000100 */
[----:B------:R-:W-:-:S03]  /*1130*/  @!P2 FMUL R16, R16, 16777216 ;  /* 0x4b8000001010a820 */ /* 0x000fc60000400000 */
[C---:B------:R-:W-:Y:S01]  /*1140*/  FFMA R11, R12.reuse, R7, R11 ;  /* 0x000000070c0b7223 */ /* 0x040fe2000000000b */
[----:B------:R-:W-:Y:S01]  /*1150*/  FMUL R15, R12, R12 ;  /* 0x0000000c0c0f7220 */ /* 0x000fe20000400000 */
[----:B--2---:R-:W-:Y:S01]  /*1160*/  FADD R14, R13, R14 ;  /* 0x0000000e0d0e7221 */ /* 0x004fe20000000000 */
[----:B------:R-:W1:Y:S02]  /*1170*/  MUFU.RCP R16, R16 ;  /* 0x0000001000107308 */ /* 0x000e640000001000 */
[----:B------:R-:W-:Y:S01]  /*1180*/  FMUL R15, R6, R15 ;  /* 0x0000000f060f7220 */ /* 0x000fe20000400000 */
[----:B------:R-:W2:Y:S01]  /*1190*/  SHFL.BFLY PT, R12, R11, 0x4, 0x1f ;  /* 0x0c801f000b0c7f89 */ /* 0x000ea200000e0000 */
[----:B------:R-:W-:Y:S02]  /*11a0*/  FADD R6, R5, R5 ;  /* 0x0000000505067221 */ /* 0x000fe40000000000 */
[----:B------:R-:W-:Y:S02]  /*11b0*/  FFMA R14, R7, R15, R14 ;  /* 0x0000000f070e7223 */ /* 0x000fe4000000000e */
[C---:B------:R-:W-:Y:S01]  /*11c0*/  FMUL R7, R6.reuse, 0.25 ;  /* 0x3e80000006077820 */ /* 0x040fe20000400000 */
[----:B------:R-:W-:-:S02]  /*11d0*/  FSETP.GEU.AND P2, PT, |R6|, 1.175494350822287508e-38, PT ;  /* 0x008000000600780b */ /* 0x000fc40003f4e200 */
[----:B------:R-:W3:Y:S01]  /*11e0*/  SHFL.BFLY PT, R13, R14, 0x4, 0x1f ;  /* 0x0c801f000e0d7f89 */ /* 0x000ee200000e0000 */
[----:B------:R-:W-:Y:S01]  /*11f0*/  FSETP.GT.AND P0, PT, |R6|, 8.50705917302346158658e+37, PT ;  /* 0x7e8000000600780b */ /* 0x000fe20003f04200 */
[----:B-1----:R-:W-:-:S03]  /*1200*/  FMUL R9, R16, R9 ;  /* 0x0000000910097220 */ /* 0x002fc60000400000 */
[----:B------:R-:W-:Y:S02]  /*1210*/  FSEL R16, R7, R6, P0 ;  /* 0x0000000607107208 */ /* 0x000fe40000000000 */
[----:B------:R-:W-:-:S04]  /*1220*/  FSEL R9, R9, RZ, P1 ;  /* 0x000000ff09097208 */ /* 0x000fc80000800000 */
[----:B------:R-:W-:Y:S01]  /*1230*/  @!P2 FMUL R16, R16, 16777216 ;  /* 0x4b8000001010a820 */ /* 0x000fe20000400000 */
[----:B--2---:R-:W-:-:S05]  /*1240*/  FADD R12, -R11, R12 ;  /* 0x0000000c0b0c7221 */ /* 0x004fca0000000100 */
[----:B------:R-:W1:Y:S01]  /*1250*/  MUFU.RCP R16, R16 ;  /* 0x0000001000107308 */ /* 0x000e620000001000 */
[C---:B------:R-:W-:Y:S01]  /*1260*/  FFMA R11, R12.reuse, R9, R11 ;  /* 0x000000090c0b7223 */ /* 0x040fe2000000000b */
[----:B------:R-:W-:Y:S01]  /*1270*/  FMUL R15, R12, R12 ;  /* 0x0000000c0c0f7220 */ /* 0x000fe20000400000 */
[----:B---3--:R-:W-:-:S03]  /*1280*/  FADD R14, R14, R13 ;  /* 0x0000000d0e0e7221 */ /* 0x008fc60000000000 */
[----:B------:R-:W-:Y:S01]  /*1290*/  FMUL R15, R8, R15 ;  /* 0x0000000f080f7220 */ /* 0x000fe20000400000 */
[----:B------:R-:W-:Y:S01]  /*12a0*/  FSEL R13, R10, R5, P0 ;  /* 0x000000050a0d7208 */ /* 0x000fe20000000000 */
[----:B------:R-:W2:Y:S01]  /*12b0*/  SHFL.BFLY PT, R8, R11, 0x2, 0x1f ;  /* 0x0c401f000b087f89 */ /* 0x000ea200000e0000 */
[C---:B------:R-:W-:Y:S01]  /*12c0*/  FSETP.NEU.AND P0, PT, R6.reuse, RZ, PT ;  /* 0x000000ff0600720b */ /* 0x040fe20003f0d000 */
[----:B------:R-:W-:Y:S01]  /*12d0*/  FFMA R14, R9, R15, R14 ;  /* 0x0000000f090e7223 */ /* 0x000fe2000000000e */
[----:B------:R-:W-:Y:S01]  /*12e0*/  FADD R15, R6, R6 ;  /* 0x00000006060f7221 */ /* 0x000fe20000000000 */
[----:B------:R-:W-:-:S03]  /*12f0*/  @!P2 FMUL R13, R13, 16777216 ;  /* 0x4b8000000d0da820 */ /* 0x000fc60000400000 */
[----:B------:R-:W3:Y:S01]  /*1300*/  SHFL.BFLY PT, R9, R14, 0x2, 0x1f ;  /* 0x0c401f000e097f89 */ /* 0x000ee200000e0000 */
[----:B-1----:R-:W-:Y:S01]  /*1310*/  FMUL R13, R16, R13 ;  /* 0x0000000d100d7220 */ /* 0x002fe20000400000 */
[C---:B------:R-:W-:Y:S01]  /*1320*/  FSETP.GEU.AND P1, PT, |R15|.reuse, 1.175494350822287508e-38, PT ;  /* 0x008000000f00780b */ /* 0x040fe20003f2e200 */
[----:B------:R-:W-:Y:S01]  /*1330*/  FMUL R10, R15, 0.25 ;  /* 0x3e8000000f0a7820 */ /* 0x000fe20000400000 */
[----:B------:R-:W-:Y:S02]  /*1340*/  IMAD.MOV.U32 R16, RZ, RZ, -0x1 ;  /* 0xffffffffff107424 */ /* 0x000fe400078e00ff */
[----:B------:R-:W-:Y:S02]  /*1350*/  FSEL R13, R13, RZ, P0 ;  /* 0x000000ff0d0d7208 */ /* 0x000fe40000000000 */
[----:B------:R-:W-:Y:S01]  /*1360*/  FSETP.GT.AND P0, PT, |R15|, 8.50705917302346158658e+37, PT ;  /* 0x7e8000000f00780b */ /* 0x000fe20003f04200 */
[----:B--2---:R-:W-:-:S04]  /*1370*/  FADD R8, -R11, R8 ;  /* 0x000000080b087221 */ /* 0x004fc80000000100 */
[C---:B------:R-:W-:Y:S01]  /*1380*/  FFMA R12, R8.reuse, R13, R11 ;  /* 0x0000000d080c7223 */ /* 0x040fe2000000000b */
[----:B------:R-:W-:Y:S01]  /*1390*/  FMUL R8, R8, R8 ;  /* 0x0000000808087220 */ /* 0x000fe20000400000 */
[----:B------:R-:W-:Y:S01]  /*13a0*/  FSEL R11, R10, R15, P0 ;  /* 0x0000000f0a0b7208 */ /* 0x000fe20000000000 */
[----:B---3--:R-:W-:Y:S01]  /*13b0*/  FADD R14, R14, R9 ;  /* 0x000000090e0e7221 */ /* 0x008fe20000000000 */
[----:B------:R-:W1:Y:S01]  /*13c0*/  S2R R10, SR_TID.X ;  /* 0x00000000000a7919 */ /* 0x000e620000002100 */
[----:B------:R-:W-:Y:S02]  /*13d0*/  FMUL R8, R5, R8 ;  /* 0x0000000805087220 */ /* 0x000fe40000400000 */
[----:B------:R-:W-:Y:S01]  /*13e0*/  @!P1 FMUL R11, R11, 16777216 ;  /* 0x4b8000000b0b9820 */ /* 0x000fe20000400000 */
[----:B------:R-:W2:Y:S01]  /*13f0*/  SHFL.BFLY PT, R5, R12, 0x1, 0x1f ;  /* 0x0c201f000c057f89 */ /* 0x000ea200000e0000 */
[----:B------:R-:W-:Y:S01]  /*1400*/  FFMA R8, R13, R8, R14 ;  /* 0x000000080d087223 */ /* 0x000fe2000000000e */
[----:B------:R-:W-:-:S02]  /*1410*/  FSEL R14, R7, R6, P0 ;  /* 0x00000006070e7208 */ /* 0x000fc40000000000 */
[----:B------:R-:W-:Y:S01]  /*1420*/  FSETP.NEU.AND P0, PT, R15, RZ, PT ;  /* 0x000000ff0f00720b */ /* 0x000fe20003f0d000 */
[----:B------:R-:W3:Y:S01]  /*1430*/  MUFU.RCP R11, R11 ;  /* 0x0000000b000b7308 */ /* 0x000ee20000001000 */
[----:B------:R-:W4:Y:S01]  /*1440*/  SHFL.BFLY PT, R9, R8, 0x1, 0x1f ;  /* 0x0c201f0008097f89 */ /* 0x000f2200000e0000 */
[----:B------:R-:W-:Y:S01]  /*1450*/  @!P1 FMUL R14, R14, 16777216 ;  /* 0x4b8000000e0e9820 */ /* 0x000fe20000400000 */
[----:B-1----:R-:W-:-:S03]  /*1460*/  LOP3.LUT P2, RZ, R10, 0x1f, RZ, 0xc0, !PT ;  /* 0x0000001f0aff7812 */ /* 0x002fc6000784c0ff */
[----:B---3--:R-:W-:Y:S01]  /*1470*/  FMUL R14, R11, R14 ;  /* 0x0000000e0b0e7220 */ /* 0x008fe20000400000 */
[----:B------:R-:W-:Y:S01]  /*1480*/  SHF.R.U32.HI R13, RZ, 0x3, R10 ;  /* 0x00000003ff0d7819 */ /* 0x000fe2000001160a */
[----:B--2---:R-:W-:Y:S01]  /*1490*/  FADD R5, -R12, R5 ;  /* 0x000000050c057221 */ /* 0x004fe20000000100 */
[----:B------:R-:W-:Y:S02]  /*14a0*/  ISETP.GE.AND P3, PT, R10, 0x4, PT ;  /* 0x000000040a00780c */ /* 0x000fe40003f66270 */
[----:B------:R-:W-:Y:S01]  /*14b0*/  FSEL R14, R14, RZ, P0 ;  /* 0x000000ff0e0e7208 */ /* 0x000fe20000000000 */
[----:B------:R-:W-:Y:S01]  /*14c0*/  FMUL R7, R5, R5 ;  /* 0x0000000505077220 */ /* 0x000fe20000400000 */
[----:B------:R-:W-:Y:S01]  /*14d0*/  LOP3.LUT R11, R13, 0xc, RZ, 0xc0, !PT ;  /* 0x0000000c0d0b7812 */ /* 0x000fe200078ec0ff */
[----:B----4-:R-:W-:Y:S02]  /*14e0*/  FADD R9, R8, R9 ;  /* 0x0000000908097221 */ /* 0x010fe40000000000 */
[----:B------:R-:W-:Y:S01]  /*14f0*/  FMUL R7, R6, R7 ;  /* 0x0000000706077220 */ /* 0x000fe20000400000 */
[----:B------:R-:W-:Y:S01]  /*1500*/  FFMA R12, R5, R14, R12 ;  /* 0x0000000e050c7223 */ /* 0x000fe2000000000c */
[----:B------:R-:W-:Y:S02]  /*1510*/  @!P2 STS [R11+0x20], R15 ;  /* 0x0000200f0b00a388 */ /* 0x000fe40000000800 */
[----:B------:R-:W-:-:S02]  /*1520*/  FFMA R14, R14, R7, R9 ;  /* 0x000000070e0e7223 */ /* 0x000fc40000000009 */
[----:B------:R-:W-:Y:S04]  /*1530*/  @!P2 STS [R11], R12 ;  /* 0x0000000c0b00a388 */ /* 0x000fe80000000800 */
[----:B------:R-:W-:Y:S04]  /*1540*/  @!P2 STS [R11+0x10], R14 ;  /* 0x0000100e0b00a388 */ /* 0x000fe80000000800 */
[----:B------:R-:W-:Y:S06]  /*1550*/  BAR.SYNC.DEFER_BLOCKING 0x0 ;  /* 0x0000000000007b1d */ /* 0x000fec0000010000 */
[----:B------:R-:W1:Y:S04]  /*1560*/  @!P3 LDS R4, [R10.X4+0x20] ;  /* 0x000020000a04b984 */ /* 0x000e680000004800 */
[----:B0-----:R-:W0:Y:S04]  /*1570*/  @!P3 LDS R3, [R10.X4] ;  /* 0x000000000a03b984 */ /* 0x001e280000004800 */
[----:B------:R-:W-:Y:S04]  /*1580*/  @!P3 LDS R2, [R10.X4+0x10] ;  /* 0x000010000a02b984 */ /* 0x000fe80000004800 */
[----:B-1----:R-:W1:Y:S04]  /*1590*/  SHFL.BFLY PT, R7, R4, 0x2, 0x1f ;  /* 0x0c401f0004077f89 */ /* 0x002e6800000e0000 */
[----:B0-----:R-:W0:Y:S01]  /*15a0*/  SHFL.BFLY PT, R6, R3, 0x2, 0x1f ;  /* 0x0c401f0003067f89 */ /* 0x001e2200000e0000 */
[----:B-1----:R-:W-:-:S04]  /*15b0*/  FADD R8, R4, R7 ;  /* 0x0000000704087221 */ /* 0x002fc80000000000 */
[C---:B------:R-:W-:Y:S01]  /*15c0*/  FMUL R5, R8.reuse, 0.25 ;  /* 0x3e80000008057820 */ /* 0x040fe20000400000 */
[C---:B------:R-:W-:Y:S01]  /*15d0*/  FSETP.GEU.AND P1, PT, |R8|.reuse, 1.175494350822287508e-38, PT ;  /* 0x008000000800780b */ /* 0x040fe20003f2e200 */
[----:B------:R-:W1:Y:S01]  /*15e0*/  SHFL.BFLY PT, R13, R8, 0x1, 0x1f ;  /* 0x0c201f00080d7f89 */ /* 0x000e6200000e0000 */
[----:B------:R-:W-:Y:S01]  /*15f0*/  FSETP.GT.AND P0, PT, |R8|, 8.50705917302346158658e+37, PT ;  /* 0x7e8000000800780b */ /* 0x000fe20003f04200 */
[----:B0-----:R-:W-:-:S03]  /*1600*/  FADD R6, -R3, R6 ;  /* 0x0000000603067221 */ /* 0x001fc60000000100 */
[----:B------:R-:W-:Y:S02]  /*1610*/  FSEL R9, R5, R8, P0 ;  /* 0x0000000805097208 */ /* 0x000fe40000000000 */
[----:B------:R-:W0:Y:S05]  /*1620*/  SHFL.BFLY PT, R5, R2, 0x2, 0x1f ;  /* 0x0c401f0002057f89 */ /* 0x000e2a00000e0000 */
[----:B------:R-:W-:Y:S02]  /*1630*/  @!P1 FMUL R9, R9, 16777216 ;  /* 0x4b80000009099820 */ /* 0x000fe40000400000 */
[----:B------:R-:W-:Y:S01]  /*1640*/  @P0 FMUL R7, R7, 0.25 ;  /* 0x3e80000007070820 */ /* 0x000fe20000400000 */
[C---:B------:R-:W-:Y:S01]  /*1650*/  FSETP.NEU.AND P0, PT, R8.reuse, RZ, PT ;  /* 0x000000ff0800720b */ /* 0x040fe20003f0d000 */
[----:B------:R-:W2:Y:S02]  /*1660*/  MUFU.RCP R12, R9 ;  /* 0x00000009000c7308 */ /* 0x000ea40000001000 */
[----:B------:R-:W-:Y:S01]  /*1670*/  @!P1 FMUL R7, R7, 16777216 ;  /* 0x4b80000007079820 */ /* 0x000fe20000400000 */
[----:B-1----:R-:W-:-:S04]  /*1680*/  FADD R15, R8, R13 ;  /* 0x0000000d080f7221 */ /* 0x002fc80000000000 */
[C---:B------:R-:W-:Y:S01]  /*1690*/  FMUL R14, R15.reuse, 0.25 ;  /* 0x3e8000000f0e7820 */ /* 0x040fe20000400000 */
[----:B------:R-:W-:Y:S01]  /*16a0*/  FSETP.GEU.AND P1, PT, |R15|, 1.175494350822287508e-38, PT ;  /* 0x008000000f00780b */ /* 0x000fe20003f2e200 */
[----:B0-----:R-:W-:Y:S01]  /*16b0*/  FADD R5, R2, R5 ;  /* 0x0000000502057221 */ /* 0x001fe20000000000 */
[----:B--2---:R-:W-:Y:S01]  /*16c0*/  FMUL R12, R12, R7 ;  /* 0x000000070c0c7220 */ /* 0x004fe20000400000 */
[----:B------:R-:W-:-:S04]  /*16d0*/  FMUL R7, R6, R6 ;  /* 0x0000000606077220 */ /* 0x000fc80000400000 */
[----:B------:R-:W-:Y:S01]  /*16e0*/  FSEL R12, R12, RZ, P0 ;  /* 0x000000ff0c0c7208 */ /* 0x000fe20000000000 */
[----:B------:R-:W-:Y:S01]  /*16f0*/  FMUL R7, R4, R7 ;  /* 0x0000000704077220 */ /* 0x000fe20000400000 */
[----:B------:R-:W-:-:S03]  /*1700*/  FSETP.GT.AND P0, PT, |R15|, 8.50705917302346158658e+37, PT ;  /* 0x7e8000000f00780b */ /* 0x000fc60003f04200 */
[----:B------:R-:W-:Y:S01]  /*1710*/  FFMA R3, R6, R12, R3 ;  /* 0x0000000c06037223 */ /* 0x000fe20000000003 */
[----:B------:R-:W-:Y:S01]  /*1720*/  FSEL R14, R14, R15, P0 ;  /* 0x0000000f0e0e7208 */ /* 0x000fe20000000000 */
[----:B------:R-:W-:-:S03]  /*1730*/  FFMA R5, R12, R7, R5 ;  /* 0x000000070c057223 */ /* 0x000fc60000000005 */
[----:B------:R-:W0:Y:S01]  /*1740*/  SHFL.BFLY PT, R2, R3, 0x1, 0x1f ;  /* 0x0c201f0003027f89 */ /* 0x000e2200000e0000 */
[----:B------:R-:W-:-:S03]  /*1750*/  @!P1 FMUL R14, R14, 16777216 ;  /* 0x4b8000000e0e9820 */ /* 0x000fc60000400000 */
[----:B------:R-:W1:Y:S01]  /*1760*/  SHFL.BFLY PT, R4, R5, 0x1, 0x1f ;  /* 0x0c201f0005047f89 */ /* 0x000e6200000e0000 */
[----:B------:R-:W-:Y:S01]  /*1770*/  @P0 FMUL R13, R13, 0.25 ;  /* 0x3e8000000d0d0820 */ /* 0x000fe20000400000 */
[C---:B------:R-:W-:Y:S01]  /*1780*/  LOP3.LUT P0, RZ, R10.reuse, 0x3, RZ, 0xc0, !PT ;  /* 0x000000030aff7812 */ /* 0x040fe2000780c0ff */
[----:B------:R-:W2:Y:S02]  /*1790*/  MUFU.RCP R14, R14 ;  /* 0x0000000e000e7308 */ /* 0x000ea40000001000 */
[----:B------:R-:W-:Y:S01]  /*17a0*/  @!P1 FMUL R13, R13, 16777216 ;  /* 0x4b8000000d0d9820 */ /* 0x000fe20000400000 */
[----:B------:R-:W-:Y:S02]  /*17b0*/  FSETP.NEU.AND P1, PT, R15, RZ, PT ;  /* 0x000000ff0f00720b */ /* 0x000fe40003f2d000 */
[----:B------:R-:W-:Y:S01]  /*17c0*/  ISETP.LT.AND P0, PT, R10, 0x4, !P0 ;  /* 0x000000040a00780c */ /* 0x000fe20004701270 */
[----:B--2---:R-:W-:Y:S01]  /*17d0*/  FMUL R13, R14, R13 ;  /* 0x0000000d0e0d7220 */ /* 0x004fe20000400000 */
[----:B0-----:R-:W-:-:S11]  /*17e0*/  FADD R2, -R3, R2 ;  /* 0x0000000203027221 */ /* 0x001fd60000000100 */
[----:B------:R0:W-:Y:S01]  /*17f0*/  @P0 STS [R10.X4+0x20], R15 ;  /* 0x0000200f0a000388 */ /* 0x0001e20000004800 */
[----:B------:R-:W-:Y:S01]  /*1800*/  FMUL R7, R2, R2 ;  /* 0x0000000202077220 */ /* 0x000fe20000400000 */
[----:B------:R-:W-:Y:S01]  /*1810*/  FSEL R13, R13, RZ, P1 ;  /* 0x000000ff0d0d7208 */ /* 0x000fe20000800000 */
[----:B-1----:R-:W-:Y:S02]  /*1820*/  FADD R4, R5, R4 ;  /* 0x0000000405047221 */ /* 0x002fe40000000000 */
[----:B------:R-:W-:Y:S02]  /*1830*/  FMUL R8, R8, R7 ;  /* 0x0000000708087220 */ /* 0x000fe40000400000 */
[----:B------:R-:W-:Y:S01]  /*1840*/  FFMA R7, R2, R13, R3 ;  /* 0x0000000d02077223 */ /* 0x000fe20000000003 */
[----:B0-----:R-:W-:Y:S01]  /*1850*/  IMAD.MOV.U32 R15, RZ, RZ, 0x7f800000 ;  /* 0x7f800000ff0f7424 */ /* 0x001fe200078e00ff */
[----:B------:R-:W-:Y:S01]  /*1860*/  FFMA R9, R13, R8, R4 ;  /* 0x000000080d097223 */ /* 0x000fe20000000004 */
[----:B------:R-:W-:Y:S01]  /*1870*/  LOP3.LUT R13, R10, 0x7f, RZ, 0xc0, !PT ;  /* 0x0000007f0a0d7812 */ /* 0x000fe200078ec0ff */
[----:B------:R-:W-:Y:S01]  /*1880*/  IMAD.MOV.U32 R4, RZ, RZ, 0x8 ;  /* 0x00000008ff047424 */ /* 0x000fe200078e00ff */
[----:B------:R0:W-:Y:S03]  /*1890*/  @P0 STS [R10.X4], R7 ;  /* 0x000000070a000388 */ /* 0x0001e60000004800 */
[C---:B------:R-:W-:Y:S01]  /*18a0*/  IMAD.WIDE.U32 R4, R13.reuse, R4, c[0x0][0x168] ;  /* 0x00005a000d047625 */ /* 0x040fe200078e0004 */
[----:B------:R1:W-:Y:S03]  /*18b0*/  @P0 STS [R10.X4+0x10], R9 ;  /* 0x000010090a000388 */ /* 0x0003e60000004800 */
[----:B------:R-:W-:Y:S01]  /*18c0*/  IMAD.WIDE.U32 R2, R13, 0x4, RZ ;  /* 0x000000040d027825 */ /* 0x000fe200078e00ff */
[----:B------:R-:W-:Y:S01]  /*18d0*/  BAR.SYNC.DEFER_BLOCKING 0x0 ;  /* 0x0000000000007b1d */ /* 0x000fe20000010000 */
[----:B0-----:R-:W-:-:S03]  /*18e0*/  IADD3 R7, P1, R4, 0x9000, RZ ;  /* 0x0000900004077810 */ /* 0x001fc60007f3e0ff */
[----:B------:R-:W-:Y:S02]  /*18f0*/  IADD3 R2, P4, R2, c[0x0][0x170], RZ ;  /* 0x00005c0002027a10 */ /* 0x000fe40007f9e0ff */
[----:B------:R-:W-:Y:S02]  /*1900*/  IMAD.X R8, RZ, RZ, R5, P1 ;  /* 0x000000ffff087224 */ /* 0x000fe400008e0605 */
[----:B------:R-:W-:Y:S02]  /*1910*/  IADD3.X R3, R3, c[0x0][0x174], RZ, P4, !PT ;  /* 0x00005d0003037a10 */ /* 0x000fe400027fe4ff */
[----:B-1----:R-:W-:-:S05]  /*1920*/  IADD3 R9, P1, R2, 0x4800, RZ ;  /* 0x0000480002097810 */ /* 0x002fca0007f3e0ff */
[----:B------:R-:W-:Y:S01]  /*1930*/  IMAD.X R3, RZ, RZ, R3, P1 ;  /* 0x000000ffff037224 */ /* 0x000fe200008e0603 */
[----:B------:R-:W0:Y:S04]  /*1940*/  LDS R6, [0x10] ;  /* 0x00001000ff067984 */ /* 0x000e280000000800 */
[----:B------:R-:W1:Y:S01]  /*1950*/  LDS R12, [RZ] ;  /* 0x00000000ff0c7984 */ /* 0x000e620000000800 */
[----:B0-----:R-:W-:Y:S01]  /*1960*/  FFMA R6, R6, R17, 9.9999999747524270788e-07 ;  /* 0x358637bd06067423 */ /* 0x001fe20000000011 */
[----:B------:R-:W-:-:S03]  /*1970*/  IMAD.MOV.U32 R17, RZ, RZ, -0x100 ;  /* 0xffffff00ff117424 */ /* 0x000fc600078e00ff */
[----:B-1----:R0:W2:Y:S04]  /*1980*/  MUFU.RSQ R14, R6 ;  /* 0x00000006000e7308 */ /* 0x0020a80000001400 */
.L_x_1:
[----:B------:R-:W-:Y:S01]  /*1990*/  PLOP3.LUT P1, PT, PT, PT, UP0, 0x80, 0x0 ;  /* 0x000000000000781c */ /* 0x000fe20003f2f008 */
[----:B------:R-:W-:Y:S01]  /*19a0*/  IMAD.MOV.U32 R21, RZ, RZ, 0x2 ;  /* 0x00000002ff157424 */ /* 0x000fe200078e00ff */
[----:B------:R-:W-:Y:S01]  /*19b0*/  IADD3 R22, R0, 0x100, R17 ;  /* 0x0000010000167810 */ /* 0x000fe20007ffe011 */
[----:B------:R-:W-:Y:S02]  /*19c0*/  IMAD.MOV.U32 R23, RZ, RZ, RZ ;  /* 0x000000ffff177224 */ /* 0x000fe400078e00ff */
[----:B------:R-:W-:Y:S02]  /*19d0*/  IMAD.MOV.U32 R2, RZ, RZ, R9 ;  /* 0x000000ffff027224 */ /* 0x000fe400078e0009 */
[----:B------:R-:W-:-:S03]  /*19e0*/  IMAD.WIDE R4, R22, R21, c[0x0][0x1a0] ;  /* 0x0000680016047625 */ /* 0x000fc600078e0215 */
[----:B------:R-:W3:Y:S04]  /*19f0*/  LDG.E.EL R24, [R2.64+0x1800] ;  /* 0x0018000c02187981 */ /* 0x000ee8000c2e1900 */
[----:B------:R1:W4:Y:S04]  /*1a00*/  @!P1 LDG.E.EF R23, [R4.64] ;  /* 0x0000000c04179981 */ /* 0x000328000c0e1900 */
[----:B------:R-:W5:Y:S01]  /*1a10*/  LDG.E.EL R25, [R2.64] ;  /* 0x0000000c02197981 */ /* 0x000f62000c2e1900 */
[----:B-1----:R-:W-:Y:S02]  /*1a20*/  IMAD.MOV.U32 R4, RZ, RZ, R7 ;  /* 0x000000ffff047224 */ /* 0x002fe400078e0007 */
[----:B------:R-:W-:-:S05]  /*1a30*/  IMAD.MOV.U32 R5, RZ, RZ, R8 ;  /* 0x000000ffff057224 */ /* 0x000fca00078e0008 */
[----:B0-2---:R-:W2:Y:S04]  /*1a40*/  LDG.E.EL.64 R6, [R4.64+0x3000] ;  /* 0x0030000c04067981 */ /* 0x005ea8000c2e1b00 */
[----:B------:R-:W2:Y:S01]  /*1a50*/  LDG.E.EL.64 R8, [R4.64] ;  /* 0x0000000c04087981 */ /* 0x000ea2000c2e1b00 */
[----:B------:R-:W-:Y:S02]  /*1a60*/  PLOP3.LUT P5, PT, PT, PT, UP0, 0x80, 0x0 ;  /* 0x000000000000781c */ /* 0x000fe40003faf008 */
[----:B------:R-:W-:Y:S02]  /*1a70*/  FSETP.NAN.AND P1, PT, R15, R15, PT ;  /* 0x0000000f0f00720b */ /* 0x000fe40003f28000 */
[----:B---3--:R-:W-:Y:S01]  /*1a80*/  SHF.L.U32 R29, R24, 0x10, RZ ;  /* 0x00000010181d7819 */ /* 0x008fe200000006ff */
[----:B----4-:R-:W-:-:S02]  /*1a90*/  IMAD.U32 R27, R23, 0x10000, RZ ;  /* 0x00010000171b7824 */ /* 0x010fc400078e00ff */
[----:B-----5:R-:W-:Y:S02]  /*1aa0*/  IMAD.U32 R31, R25, 0x10000, RZ ;  /* 0x00010000191f7824 */ /* 0x020fe400078e00ff */
[----:B------:R-:W-:Y:S01]  /*1ab0*/  FADD R27, -R12, R27 ;  /* 0x0000001b0c1b7221 */ /* 0x000fe20000000100 */
[----:B------:R-:W-:Y:S02]  /*1ac0*/  PRMT R24, R24, 0x7632, R24 ;  /* 0x0000763218187816 */ /* 0x000fe40000000018 */
[----:B------:R-:W-:Y:S01]  /*1ad0*/  PRMT R23, R23, 0x7632, R23 ;  /* 0x0000763217177816 */ /* 0x000fe20000000017 */
[----:B------:R-:W-:Y:S01]  /*1ae0*/  FMUL R27, R14, R27 ;  /* 0x0000001b0e1b7220 */ /* 0x000fe20000400000 */
[----:B------:R-:W-:Y:S01]  /*1af0*/  PRMT R25, R25, 0x7632, R25 ;  /* 0x0000763219197816 */ /* 0x000fe20000000019 */
[----:B--2---:R-:W-:Y:S01]  /*1b00*/  FADD R6, R6, R29 ;  /* 0x0000001d06067221 */ /* 0x004fe20000000000 */
[----:B------:R-:W-:-:S03]  /*1b10*/  FADD R26, R8, R31 ;  /* 0x0000001f081a7221 */ /* 0x000fc60000000000 */
[----:B------:R-:W-:Y:S01]  /*1b20*/  FADD R8, R6, 1 ;  /* 0x3f80000006087421 */ /* 0x000fe20000000000 */
[----:B------:R-:W-:Y:S02]  /*1b30*/  IMAD.U32 R24, R24, 0x10000, RZ ;  /* 0x0001000018187824 */ /* 0x000fe400078e00ff */
[----:B------:R-:W-:Y:S01]  /*1b40*/  IMAD.U32 R23, R23, 0x10000, RZ ;  /* 0x0001000017177824 */ /* 0x000fe200078e00ff */
[----:B------:R-:W-:Y:S01]  /*1b50*/  FFMA R26, R27, R8, R26 ;  /* 0x000000081b1a7223 */ /* 0x000fe2000000001a */
[----:B------:R-:W-:Y:S01]  /*1b60*/  IMAD.U32 R6, R25, 0x10000, RZ ;  /* 0x0001000019067824 */ /* 0x000fe200078e00ff */
[----:B------:R-:W-:Y:S01]  /*1b70*/  FADD R7, R7, R24 ;  /* 0x0000001807077221 */ /* 0x000fe20000000000 */
[----:B------:R-:W-:Y:S02]  /*1b80*/  FADD R23, -R12, R23 ;  /* 0x000000170c177221 */ /* 0x000fe40000000100 */
[-C--:B------:R-:W-:Y:S01]  /*1b90*/  FSETP.GEU.AND P4, PT, R15, R26.reuse, PT ;  /* 0x0000001a0f00720b */ /* 0x080fe20003f8e000 */
[----:B------:R-:W-:Y:S01]  /*1ba0*/  FADD R8, R9, R6 ;  /* 0x0000000609087221 */ /* 0x000fe20000000000 */
[----:B------:R-:W-:Y:S01]  /*1bb0*/  FADD R6, R7, 1 ;  /* 0x3f80000007067421 */ /* 0x000fe20000000000 */
[----:B------:R-:W-:Y:S01]  /*1bc0*/  FMUL R23, R14, R23 ;  /* 0x000000170e177220 */ /* 0x000fe20000400000 */
[----:B------:R-:W-:-:S02]  /*1bd0*/  FSEL R24, R15, R26, !P4 ;  /* 0x0000001a0f187208 */ /* 0x000fc40006000000 */
[----:B------:R-:W-:Y:S01]  /*1be0*/  PLOP3.LUT P4, PT, PT, PT, UP0, 0x80, 0x0 ;  /* 0x000000000000781c */ /* 0x000fe20003f8f008 */
[----:B------:R-:W-:Y:S01]  /*1bf0*/  FFMA R7, R23, R6, R8 ;  /* 0x0000000617077223 */ /* 0x000fe20000000008 */
[----:B------:R-:W-:Y:S02]  /*1c00*/  @!P5 FSEL R15, R15, R24, P1 ;  /* 0x000000180f0fd208 */ /* 0x000fe40000800000 */
[----:B------:R-:W-:Y:S02]  /*1c10*/  PLOP3.LUT P1, PT, PT, PT, UP0, 0x80, 0x0 ;  /* 0x000000000000781c */ /* 0x000fe40003f2f008 */
[-C--:B------:R-:W-:Y:S01]  /*1c20*/  FSETP.GT.AND P6, PT, R18, R26.reuse, PT ;  /* 0x0000001a1200720b */ /* 0x080fe20003fc4000 */
[----:B------:R-:W-:Y:S01]  /*1c30*/  IMAD.WIDE R22, R22, R21, c[0x0][0x1a8] ;  /* 0x00006a0016167625 */ /* 0x000fe200078e0215 */
[-C--:B------:R-:W-:Y:S02]  /*1c40*/  F2FP.BF16.PACK_AB R25, R7, R26.reuse ;  /* 0x0000001a0719723e */ /* 0x080fe400000010ff */
[----:B------:R-:W-:-:S02]  /*1c50*/  FSEL R21, R18, R26, P6 ;  /* 0x0000001a12157208 */ /* 0x000fc40003000000 */
[CC--:B------:R-:W-:Y:S01]  /*1c60*/  FSETP.GEU.AND P6, PT, R20.reuse, R7.reuse, PT ;  /* 0x000000071400720b */ /* 0x0c0fe20003fce000 */
[----:B------:R0:W-:Y:S01]  /*1c70*/  @!P4 STG.E [R22.64], R25 ;  /* 0x000000191600c986 */ /* 0x0001e2000c10190c */
[C---:B------:R-:W-:Y:S02]  /*1c80*/  FSETP.NAN.AND P4, PT, R20.reuse, R20, PT ;  /* 0x000000141400720b */ /* 0x040fe40003f88000 */
[C---:B------:R-:W-:Y:S02]  /*1c90*/  FSEL R9, R20.reuse, R7, !P6 ;  /* 0x0000000714097208 */ /* 0x040fe40007000000 */
[----:B------:R-:W-:Y:S02]  /*1ca0*/  PLOP3.LUT P5, PT, PT, PT, UP0, 0x80, 0x0 ;  /* 0x000000000000781c */ /* 0x000fe40003faf008 */
[----:B------:R-:W-:Y:S02]  /*1cb0*/  @!P1 FSEL R20, R20, R9, P4 ;  /* 0x0000000914149208 */ /* 0x000fe40002000000 */
[----:B------:R-:W-:-:S02]  /*1cc0*/  IADD3 R17, P1, R17, 0x100, RZ ;  /* 0x0000010011117810 */ /* 0x000fc40007f3e0ff */
[----:B------:R-:W-:-:S03]  /*1cd0*/  FSETP.NAN.AND P6, PT, R18, R18, PT ;  /* 0x000000121200720b */ /* 0x000fc60003fc8000 */
[----:B------:R-:W-:Y:S01]  /*1ce0*/  IMAD.X R16, RZ, RZ, R16, P1 ;  /* 0x000000ffff107224 */ /* 0x000fe200008e0610 */
[----:B------:R-:W-:-:S03]  /*1cf0*/  ISETP.GE.U32.AND P1, PT, R17, 0xb00, PT ;  /* 0x00000b001100780c */ /* 0x000fc60003f26070 */
[----:B------:R-:W-:Y:S02]  /*1d00*/  @!P5 FSEL R18, R18, R21, P6 ;  /* 0x000000151212d208 */ /* 0x000fe40003000000 */
[----:B------:R-:W-:Y:S02]  /*1d10*/  ISETP.GE.U32.AND.EX P1, PT, R16, RZ, PT, P1 ;  /* 0x000000ff1000720c */ /* 0x000fe40003f26110 */
[----:B------:R-:W-:Y:S02]  /*1d20*/  PLOP3.LUT P5, PT, PT, PT, UP0, 0x80, 0x0 ;  /* 0x000000000000781c */ /* 0x000fe40003faf008 */
[----:B------:R-:W-:Y:S02]  /*1d30*/  IADD3 R9, P6, R2, 0x200, RZ ;  /* 0x0000020002097810 */ /* 0x000fe40007fde0ff */
[----:B------:R-:W-:-:S03]  /*1d40*/  FSETP.GT.AND P4, PT, R19, R7, PT ;  /* 0x000000071300720b */ /* 0x000fc60003f84000 */
[----:B------:R-:W-:Y:S01]  /*1d50*/  IMAD.X R3, RZ, RZ, R3, P6 ;  /* 0x000000ffff037224 */ /* 0x000fe200030e0603 */
[C---:B------:R-:W-:Y:S02]  /*1d60*/  FSEL R2, R19.reuse, R7, P4 ;  /* 0x0000000713027208 */ /* 0x040fe40002000000 */
[----:B------:R-:W-:Y:S02]  /*1d70*/  IADD3 R7, P6, R4, 0x400, RZ ;  /* 0x0000040004077810 */ /* 0x000fe40007fde0ff */
[----:B------:R-:W-:-:S03]  /*1d80*/  FSETP.NAN.AND P4, PT, R19, R19, PT ;  /* 0x000000131300720b */ /* 0x000fc60003f88000 */
[----:B------:R-:W-:Y:S01]  /*1d90*/  IMAD.X R8, RZ, RZ, R5, P6 ;  /* 0x000000ffff087224 */ /* 0x000fe200030e0605 */
[----:B------:R-:W-:Y:S01]  /*1da0*/  @!P5 FSEL R19, R19, R2, P4 ;  /* 0x000000021313d208 */ /* 0x000fe20002000000 */
[----:B0-----:R-:W-:Y:S05]  /*1db0*/  @!P1 BRA `(.L_x_1) ;  /* 0xfffffbd000009947 */ /* 0x001fea000383ffff */
[----:B------:R-:W-:Y:S01]  /*1dc0*/  BAR.SYNC.DEFER_BLOCKING 0x0 ;  /* 0x0000000000007b1d */ /* 0x000fe20000010000 */
[C---:B------:R-:W-:Y:S01]  /*1dd0*/  FSETP.NAN.AND P1, PT, R15.reuse, R15, PT ;  /* 0x0000000f0f00720b */ /* 0x040fe20003f28000 */
[----:B------:R-:W-:Y:S01]  /*1de0*/  USHF.R.S32.HI UR5, URZ, 0x1f, UR6 ;  /* 0x0000001f3f057899 */ /* 0x000fe20008011406 */
[CC--:B------:R-:W-:Y:S01]  /*1df0*/  FSETP.GEU.AND P4, PT, R15.reuse, R20.reuse, PT ;  /* 0x000000140f00720b */ /* 0x0c0fe20003f8e000 */
[----:B------:R-:W-:Y:S01]  /*1e00*/  USHF.L.U32 UR4, UR6, 0x1, URZ ;  /* 0x0000000106047899 */ /* 0x000fe2000800063f */
[C---:B------:R-:W-:Y:S01]  /*1e10*/  FSEL R20, R15.reuse, R20, P1 ;  /* 0x000000140f147208 */ /* 0x040fe20000800000 */
[----:B------:R-:W-:Y:S01]  /*1e20*/  ULDC.64 UR8, c[0x0][0x1b0] ;  /* 0x00006c0000087ab9 */ /* 0x000fe20000000a00 */
[----:B------:R-:W-:Y:S01]  /*1e30*/  IMAD.MOV.U32 R9, RZ, RZ, -0x100 ;  /* 0xffffff00ff097424 */ /* 0x000fe200078e00ff */
[----:B------:R-:W-:Y:S01]  /*1e40*/  ULDC.64 UR10, c[0x0][0x1b8] ;  /* 0x00006e00000a7ab9 */ /* 0x000fe20000000a00 */
[----:B------:R-:W-:Y:S01]  /*1e50*/  FSEL R20, R15, R20, !P4 ;  /* 0x000000140f147208 */ /* 0x000fe20006000000 */
[----:B------:R-:W-:-:S02]  /*1e60*/  USHF.L.U64.HI UR5, UR6, 0x1, UR5 ;  /* 0x0000000106057899 */ /* 0x000fc40008010205 */
[----:B------:R-:W-:Y:S01]  /*1e70*/  UIADD3 UR6, UP1, UR4, UR8, URZ ;  /* 0x0000000804067290 */ /* 0x000fe2000ff3e03f */
[C---:B------:R-:W-:Y:S01]  /*1e80*/  FSETP.NAN.AND P1, PT, R20.reuse, R20, PT ;  /* 0x000000141400720b */ /* 0x040fe20003f28000 */
[----:B------:R-:W0:Y:S01]  /*1e90*/  SHFL.BFLY PT, R3, R20, 0x10, 0x1f ;  /* 0x0e001f0014037f89 */ /* 0x000e2200000e0000 */
[----:B------:R-:W-:Y:S02]  /*1ea0*/  UIADD3 UR4, UP2, UR4, UR10, URZ ;  /* 0x0000000a04047290 */ /* 0x000fe4000ff5e03f */
[----:B------:R-:W-:Y:S02]  /*1eb0*/  UIADD3.X UR7, UR5, UR9, URZ, UP1, !UPT ;  /* 0x0000000905077290 */ /* 0x000fe40008ffe43f */
[----:B------:R-:W-:Y:S01]  /*1ec0*/  UIADD3.X UR5, UR5, UR11, URZ, UP2, !UPT ;  /* 0x0000000b05057290 */ /* 0x000fe200097fe43f */
[----:B0-----:R-:W-:-:S06]  /*1ed0*/  FSETP.GEU.AND P4, PT, R20, R3, PT ;  /* 0x000000031400720b */ /* 0x001fcc0003f8e000 */
[----:B------:R-:W-:-:S04]  /*1ee0*/  @!P1 FSEL R20, R20, R3, !P4 ;  /* 0x0000000314149208 */ /* 0x000fc80006000000 */
[C---:B------:R-:W-:Y:S01]  /*1ef0*/  FSETP.NAN.AND P1, PT, R20.reuse, R20, PT ;  /* 0x000000141400720b */ /* 0x040fe20003f28000 */
[----:B------:R-:W0:Y:S02]  /*1f00*/  SHFL.BFLY PT, R3, R20, 0x8, 0x1f ;  /* 0x0d001f0014037f89 */ /* 0x000e2400000e0000 */
[----:B0-----:R-:W-:-:S13]  /*1f10*/  FSETP.GEU.AND P4, PT, R20, R3, PT ;  /* 0x000000031400720b */ /* 0x001fda0003f8e000 */
[----:B------:R-:W-:Y:S02]  /*1f20*/  @P4 FSEL R20, R20, R3, P1 ;  /* 0x0000000314144208 */ /* 0x000fe40000800000 */
[----:B------:R-:W-:Y:S02]  /*1f30*/  FSETP.NAN.AND P4, PT, R18, R18, PT ;  /* 0x000000121200720b */ /* 0x000fe40003f88000 */
[C---:B------:R-:W-:Y:S01]  /*1f40*/  FSETP.NAN.AND P1, PT, R20.reuse, R20, PT ;  /* 0x000000141400720b */ /* 0x040fe20003f28000 */
[----:B------:R-:W0:Y:S02]  /*1f50*/  SHFL.BFLY PT, R3, R20, 0x4, 0x1f ;  /* 0x0c801f0014037f89 */ /* 0x000e2400000e0000 */
[----:B0-----:R-:W-:-:S13]  /*1f60*/  FSETP.GEU.AND P5, PT, R20, R3, PT ;  /* 0x000000031400720b */ /* 0x001fda0003fae000 */
[----:B------:R-:W-:Y:S02]  /*1f70*/  @P5 FSEL R20, R20, R3, P1 ;  /* 0x0000000314145208 */ /* 0x000fe40000800000 */
[CC--:B------:R-:W-:Y:S02]  /*1f80*/  FSETP.GT.AND P1, PT, R18.reuse, R19.reuse, PT ;  /* 0x000000131200720b */ /* 0x0c0fe40003f24000 */
[C---:B------:R-:W-:Y:S01]  /*1f90*/  FSEL R19, R18.reuse, R19, P4 ;  /* 0x0000001312137208 */ /* 0x040fe20002000000 */
[----:B------:R-:W0:Y:S03]  /*1fa0*/  SHFL.BFLY PT, R3, R20, 0x2, 0x1f ;  /* 0x0c401f0014037f89 */ /* 0x000e2600000e0000 */
[----:B------:R-:W-:Y:S02]  /*1fb0*/  FSEL R18, R18, R19, P1 ;  /* 0x0000001312127208 */ /* 0x000fe40000800000 */
[----:B------:R-:W-:-:S02]  /*1fc0*/  FSETP.NAN.AND P1, PT, R20, R20, PT ;  /* 0x000000141400720b */ /* 0x000fc40003f28000 */
[----:B------:R-:W-:Y:S01]  /*1fd0*/  FSETP.NAN.AND P5, PT, R18, R18, PT ;  /* 0x000000121200720b */ /* 0x000fe20003fa8000 */
[----:B------:R-:W1:Y:S01]  /*1fe0*/  SHFL.BFLY PT, R5, R18, 0x10, 0x1f ;  /* 0x0e001f0012057f89 */ /* 0x000e6200000e0000 */
[----:B0-----:R-:W-:Y:S02]  /*1ff0*/  FSETP.GEU.AND P6, PT, R20, R3, PT ;  /* 0x000000031400720b */ /* 0x001fe40003fce000 */
[----:B-1----:R-:W-:-:S09]  /*2000*/  FSETP.GT.AND P4, PT, R18, R5, PT ;  /* 0x000000051200720b */ /* 0x002fd20003f84000 */
[----:B------:R-:W-:Y:S02]  /*2010*/  @!P5 FSEL R18, R18, R5, P4 ;  /* 0x000000051212d208 */ /* 0x000fe40002000000 */
[----:B------:R-:W-:Y:S02]  /*2020*/  @P6 FSEL R20, R20, R3, P1 ;  /* 0x0000000314146208 */ /* 0x000fe40000800000 */
[----:B------:R-:W-:Y:S01]  /*2030*/  FSETP.NAN.AND P5, PT, R18, R18, PT ;  /* 0x000000121200720b */ /* 0x000fe20003fa8000 */
[----:B------:R-:W0:Y:S01]  /*2040*/  SHFL.BFLY PT, R5, R18, 0x8, 0x1f ;  /* 0x0d001f0012057f89 */ /* 0x000e2200000e0000 */
[----:B------:R-:W-:-:S03]  /*2050*/  FSETP.NAN.AND P1, PT, R20, R20, PT ;  /* 0x000000141400720b */ /* 0x000fc60003f28000 */
[----:B------:R-:W1:Y:S01]  /*2060*/  SHFL.BFLY PT, R3, R20, 0x1, 0x1f ;  /* 0x0c201f0014037f89 */ /* 0x000e6200000e0000 */
[----:B0-----:R-:W-:Y:S02]  /*2070*/  FSETP.GT.AND P4, PT, R18, R5, PT ;  /* 0x000000051200720b */ /* 0x001fe40003f84000 */
[----:B-1----:R-:W-:-:S11]  /*2080*/  FSETP.GEU.AND P6, PT, R20, R3, PT ;  /* 0x000000031400720b */ /* 0x002fd60003fce000 */
[----:B------:R-:W-:Y:S02]  /*2090*/  @!P4 FSEL R18, R18, R5, P5 ;  /* 0x000000051212c208 */ /* 0x000fe40002800000 */
[----:B------:R-:W-:-:S03]  /*20a0*/  @P6 SEL R20, R20, R3, P1 ;  /* 0x0000000314146207 */ /* 0x000fc60000800000 */
[----:B------:R-:W0:Y:S01]  /*20b0*/  SHFL.BFLY PT, R3, R18, 0x4, 0x1f ;  /* 0x0c801f0012037f89 */ /* 0x000e2200000e0000 */
[----:B------:R-:W-:-:S03]  /*20c0*/  FSETP.NAN.AND P4, PT, R18, R18, PT ;  /* 0x000000121200720b */ /* 0x000fc60003f88000 */
[----:B------:R-:W-:Y:S04]  /*20d0*/  @!P2 STS [R11], R20 ;  /* 0x000000140b00a388 */ /* 0x000fe80000000800 */
[----:B------:R-:W-:Y:S01]  /*20e0*/  BAR.SYNC.DEFER_BLOCKING 0x0 ;  /* 0x0000000000007b1d */ /* 0x000fe20000010000 */
[----:B0-----:R-:W-:-:S05]  /*20f0*/  FSETP.GT.AND P1, PT, R18, R3, PT ;  /* 0x000000031200720b */ /* 0x001fca0003f24000 */
[----:B------:R-:W-:Y:S08]  /*2100*/  @!P3 LDS R2, [R10.X4] ;  /* 0x000000000a02b984 */ /* 0x000ff00000004800 */
[----:B------:R-:W-:-:S05]  /*2110*/  @!P1 FSEL R18, R18, R3, P4 ;  /* 0x0000000312129208 */ /* 0x000fca0002000000 */
[----:B------:R-:W0:Y:S02]  /*2120*/  SHFL.BFLY PT, R5, R18, 0x2, 0x1f ;  /* 0x0c401f0012057f89 */ /* 0x000e2400000e0000 */
[----:B0-----:R-:W-:Y:S02]  /*2130*/  FSETP.GT.AND P4, PT, R18, R5, PT ;  /* 0x000000051200720b */ /* 0x001fe40003f84000 */
[----:B------:R-:W0:Y:S01]  /*2140*/  SHFL.BFLY PT, R3, R2, 0x2, 0x1f ;  /* 0x0c401f0002037f89 */ /* 0x000e2200000e0000 */
[C---:B------:R-:W-:Y:S02]  /*2150*/  FSETP.NAN.AND P1, PT, R2.reuse, R2, PT ;  /* 0x000000020200720b */ /* 0x040fe40003f28000 */
[----:B0-----:R-:W-:-:S04]  /*2160*/  FSETP.GEU.AND P5, PT, R2, R3, PT ;  /* 0x000000030200720b */ /* 0x001fc80003fae000 */
[----:B------:R-:W-:Y:S02]  /*2170*/  FSEL R3, R2, R3, !P5 ;  /* 0x0000000302037208 */ /* 0x000fe40006800000 */
[----:B------:R-:W-:Y:S02]  /*2180*/  FSETP.NAN.AND P5, PT, R18, R18, PT ;  /* 0x000000121200720b */ /* 0x000fe40003fa8000 */
[----:B------:R-:W-:Y:S02]  /*2190*/  FSEL R3, R2, R3, P1 ;  /* 0x0000000302037208 */ /* 0x000fe40000800000 */
[----:B------:R-:W-:Y:S02]  /*21a0*/  @!P4 FSEL R18, R18, R5, P5 ;  /* 0x000000051212c208 */ /* 0x000fe40002800000 */
[----:B------:R-:W-:Y:S01]  /*21b0*/  FSETP.NAN.AND P1, PT, R3, R3, PT ;  /* 0x000000030300720b */ /* 0x000fe20003f28000 */
[----:B------:R-:W0:Y:S01]  /*21c0*/  SHFL.BFLY PT, R4, R3, 0x1, 0x1f ;  /* 0x0c201f0003047f89 */ /* 0x000e2200000e0000 */
[----:B------:R-:W-:-:S03]  /*21d0*/  FSETP.NAN.AND P5, PT, R18, R18, PT ;  /* 0x000000121200720b */ /* 0x000fc60003fa8000 */
[----:B------:R-:W1:Y:S01]  /*21e0*/  SHFL.BFLY PT, R5, R18, 0x1, 0x1f ;  /* 0x0c201f0012057f89 */ /* 0x000e6200000e0000 */
[----:B0-----:R-:W-:Y:S02]  /*21f0*/  FSETP.GEU.AND P6, PT, R3, R4, PT ;  /* 0x000000040300720b */ /* 0x001fe40003fce000 */
[----:B-1----:R-:W-:-:S11]  /*2200*/  FSETP.GT.AND P4, PT, R18, R5, PT ;  /* 0x000000051200720b */ /* 0x002fd60003f84000 */
[----:B------:R-:W-:Y:S02]  /*2210*/  @P6 SEL R3, R3, R4, P1 ;  /* 0x0000000403036207 */ /* 0x000fe40000800000 */
[----:B------:R-:W-:-:S03]  /*2220*/  @!P4 SEL R18, R18, R5, P5 ;  /* 0x000000051212c207 */ /* 0x000fc60002800000 */
[----:B------:R-:W-:Y:S04]  /*2230*/  @P0 STS [R10.X4], R3 ;  /* 0x000000030a000388 */ /* 0x000fe80000004800 */
[----:B------:R-:W-:Y:S06]  /*2240*/  BAR.SYNC.DEFER_BLOCKING 0x0 ;  /* 0x0000000000007b1d */ /* 0x000fec0000010000 */
[----:B------:R-:W-:Y:S04]  /*2250*/  LDS R2, [RZ] ;  /* 0x00000000ff027984 */ /* 0x000fe80000000800 */
[----:B------:R-:W-:Y:S06]  /*2260*/  BAR.SYNC.DEFER_BLOCKING 0x0 ;  /* 0x0000000000007b1d */ /* 0x000fec0000010000 */
[----:B------:R-:W-:Y:S04]  /*2270*/  @!P2 STS [R11], R18 ;  /* 0x000000120b00a388 */ /* 0x000fe80000000800 */
[----:B------:R-:W-:Y:S06]  /*2280*/  BAR.SYNC.DEFER_BLOCKING 0x0 ;  /* 0x0000000000007b1d */ /* 0x000fec0000010000 */
[----:B------:R-:W0:Y:S04]  /*2290*/  @!P3 LDS R6, [R10.X4] ;  /* 0x000000000a06b984 */ /* 0x000e280000004800 */
[----:B0-----:R-:W0:Y:S01]  /*22a0*/  SHFL.BFLY PT, R5, R6, 0x2, 0x1f ;  /* 0x0c401f0006057f89 */ /* 0x001e2200000e0000 */
[----:B------:R-:W-:-:S02]  /*22b0*/  FSETP.NAN.AND P2, PT, R6, R6, PT ;  /* 0x000000060600720b */ /* 0x000fc40003f48000 */
[----:B0-----:R-:W-:-:S04]  /*22c0*/  FSETP.GT.AND P1, PT, R6, R5, PT ;  /* 0x000000050600720b */ /* 0x001fc80003f24000 */
[----:B------:R-:W-:-:S04]  /*22d0*/  FSEL R5, R6, R5, P1 ;  /* 0x0000000506057208 */ /* 0x000fc80000800000 */
[----:B------:R-:W-:-:S04]  /*22e0*/  FSEL R5, R6, R5, P2 ;  /* 0x0000000506057208 */ /* 0x000fc80001000000 */
[C---:B------:R-:W-:Y:S01]  /*22f0*/  FSETP.NAN.AND P2, PT, R5.reuse, R5, PT ;  /* 0x000000050500720b */ /* 0x040fe20003f48000 */
[----:B------:R-:W0:Y:S02]  /*2300*/  SHFL.BFLY PT, R4, R5, 0x1, 0x1f ;  /* 0x0c201f0005047f89 */ /* 0x000e2400000e0000 */
[----:B0-----:R-:W-:-:S13]  /*2310*/  FSETP.GT.AND P1, PT, R5, R4, PT ;  /* 0x000000040500720b */ /* 0x001fda0003f24000 */
[----:B------:R-:W-:-:S05]  /*2320*/  @!P1 SEL R5, R5, R4, P2 ;  /* 0x0000000405059207 */ /* 0x000fca0001000000 */
[----:B------:R0:W-:Y:S04]  /*2330*/  @P0 STS [R10.X4], R5 ;  /* 0x000000050a000388 */ /* 0x0001e80000004800 */
[----:B------:R-:W-:Y:S01]  /*2340*/  BAR.SYNC.DEFER_BLOCKING 0x0 ;  /* 0x0000000000007b1d */ /* 0x000fe20000010000 */
[----:B------:R-:W-:-:S04]  /*2350*/  FSETP.GE.AND P0, PT, R2, RZ, PT ;  /* 0x000000ff0200720b */ /* 0x000fc80003f06000 */
[----:B------:R-:W-:Y:S01]  /*2360*/  FSEL R4, R2, RZ, !P0 ;  /* 0x000000ff02047208 */ /* 0x000fe20004000000 */
[----:B0-----:R-:W-:Y:S02]  /*2370*/  IMAD.U32 R5, RZ, RZ, UR5 ;  /* 0x00000005ff057e24 */ /* 0x001fe4000f8e00ff */
[----:B------:R-:W-:Y:S02]  /*2380*/  IMAD.MOV.U32 R10, RZ, RZ, -0x1 ;  /* 0xffffffffff0a7424 */ /* 0x000fe400078e00ff */
[----:B------:R-:W-:-:S05]  /*2390*/  FADD R4, RZ, -R4 ;  /* 0x80000004ff047221 */ /* 0x000fca0000000000 */
[----:B------:R-:W-:Y:S01]  /*23a0*/  FSETP.NAN.AND P1, PT, R4, R4, PT ;  /* 0x000000040400720b */ /* 0x000fe20003f28000 */
[----:B------:R-:W0:Y:S02]  /*23b0*/  LDS R3, [RZ] ;  /* 0x00000000ff037984 */ /* 0x000e240000000800 */
[C---:B0-----:R-:W-:Y:S02]  /*23c0*/  FSETP.GTU.AND P0, PT, R3.reuse, RZ, PT ;  /* 0x000000ff0300720b */ /* 0x041fe40003f0c000 */
[C---:B------:R-:W-:Y:S01]  /*23d0*/  F2FP.BF16.PACK_AB R6, R3.reuse, R2 ;  /* 0x000000020306723e */ /* 0x040fe200000010ff */
[----:B------:R-:W-:Y:S01]  /*23e0*/  IMAD.U32 R2, RZ, RZ, UR6 ;  /* 0x00000006ff027e24 */ /* 0x000fe2000f8e00ff */
[----:B------:R-:W-:Y:S01]  /*23f0*/  FSEL R7, R3, RZ, P0 ;  /* 0x000000ff03077208 */ /* 0x000fe20000000000 */
[----:B------:R-:W-:Y:S01]  /*2400*/  IMAD.U32 R3, RZ, RZ, UR7 ;  /* 0x00000007ff037e24 */ /* 0x000fe2000f8e00ff */
[----:B------:R-:W-:Y:S02]  /*2410*/  PRMT R8, R6, 0x7610, R8 ;  /* 0x0000761006087816 */ /* 0x000fe40000000008 */
[----:B------:R-:W-:-:S02]  /*2420*/  FSETP.GT.AND P0, PT, R4, R7, PT ;  /* 0x000000070400720b */ /* 0x000fc40003f04000 */
[----:B------:R-:W-:Y:S01]  /*2430*/  PRMT R11, R6, 0x7632, R11 ;  /* 0x00007632060b7816 */ /* 0x000fe2000000000b */
[----:B------:R-:W-:Y:S01]  /*2440*/  IMAD.MOV.U32 R6, RZ, RZ, 0x3e800000 ;  /* 0x3e800000ff067424 */ /* 0x000fe200078e00ff */
[----:B------:R-:W-:-:S05]  /*2450*/  @!P1 FSEL R4, R4, R7, P0 ;  /* 0x0000000704049208 */ /* 0x000fca0000000000 */
[----:B------:R-:W-:Y:S01]  /*2460*/  FMUL R7, R4, 0.0078740157186985015869 ;  /* 0x3c01020404077820 */ /* 0x000fe20000400000 */
[----:B------:R-:W-:-:S04]  /*2470*/  IMAD.U32 R4, RZ, RZ, UR4 ;  /* 0x00000004ff047e24 */ /* 0x000fc8000f8e00ff */
[C---:B------:R-:W-:Y:S02]  /*2480*/  FSETP.GT.AND P0, PT, R7.reuse, 9.9999997473787516356e-06, PT ;  /* 0x3727c5ac0700780b */ /* 0x040fe40003f04000 */
[----:B------:R-:W-:-:S11]  /*2490*/  FSETP.NAN.AND P1, PT, R7, R7, PT ;  /* 0x000000070700720b */ /* 0x000fd60003f28000 */
[----:B------:R-:W-:Y:S02]  /*24a0*/  @!P0 FSEL R7, R7, 9.9999997473787516356e-06, P1 ;  /* 0x3727c5ac07078808 */ /* 0x000fe40000800000 */
[----:B------:R-:W-:Y:S02]  /*24b0*/  PLOP3.LUT P0, PT, PT, PT, UP0, 0x40, 0x0 ;  /* 0x000000000000781c */ /* 0x000fe40003f0e808 */
[C---:B------:R-:W-:Y:S02]  /*24c0*/  FSETP.GT.AND P1, PT, |R7|.reuse, 8.50705917302346158658e+37, PT ;  /* 0x7e8000000700780b */ /* 0x040fe40003f24200 */
[----:B------:R-:W-:Y:S02]  /*24d0*/  FSETP.GEU.AND P2, PT, |R7|, 1.175494350822287508e-38, PT ;  /* 0x008000000700780b */ /* 0x000fe40003f4e200 */
[----:B------:R-:W-:Y:S02]  /*24e0*/  ISETP.EQ.AND P0, PT, R13, RZ, P0 ;  /* 0x000000ff0d00720c */ /* 0x000fe40000702270 */
[----:B------:R-:W-:-:S07]  /*24f0*/  FSEL R6, R6, 1, P1 ;  /* 0x3f80000006067808 */ /* 0x000fce0000800000 */
[----:B------:R-:W-:Y:S02]  /*2500*/  @P1 FMUL R7, R7, 0.25 ;  /* 0x3e80000007071820 */ /* 0x000fe40000400000 */
[----:B------:R-:W-:Y:S02]  /*2510*/  @!P2 FMUL R6, R6, 16777216 ;  /* 0x4b8000000606a820 */ /* 0x000fe40000400000 */
[----:B------:R-:W-:Y:S01]  /*2520*/  @!P2 FMUL R7, R7, 16777216 ;  /* 0x4b8000000707a820 */ /* 0x000fe20000400000 */
[----:B------:R0:W-:Y:S04]  /*2530*/  @P0 STG.E.U16 [R2.64], R8 ;  /* 0x0000000802000986 */ /* 0x0001e8000c10150c */
[----:B------:R0:W-:Y:S01]  /*2540*/  @P0 STG.E.U16 [R4.64], R11 ;  /* 0x0000000b04000986 */ /* 0x0001e2000c10150c */
[----:B------:R-:W1:Y:S02]  /*2550*/  MUFU.RCP R7, R7 ;  /* 0x0000000700077308 */ /* 0x000e640000001000 */
[----:B01----:R-:W-:-:S06]  /*2560*/  FMUL R6, R7, R6 ;  /* 0x0000000607067220 */ /* 0x003fcc0000400000 */
.L_x_2:
[----:B------:R-:W-:Y:S01]  /*2570*/  IADD3 R9, P0, R9, 0x100, RZ ;  /* 0x0000010009097810 */ /* 0x000fe20007f1e0ff */
[----:B0-----:R-:W-:Y:S01]  /*2580*/  IMAD.MOV.U32 R2, RZ, RZ, 0x2 ;  /* 0x00000002ff027424 */ /* 0x001fe200078e00ff */
[----:B------:R-:W-:Y:S01]  /*2590*/  PLOP3.LUT P1, PT, PT, PT, UP0, 0x80, 0x0 ;  /* 0x000000000000781c */ /* 0x000fe20003f2f008 */
[----:B------:R-:W-:-:S02]  /*25a0*/  IMAD.MOV.U32 R4, RZ, RZ, RZ ;  /* 0x000000ffff047224 */ /* 0x000fc400078e00ff */
[----:B------:R-:W-:-:S04]  /*25b0*/  IMAD.IADD R11, R0, 0x1, R9 ;  /* 0x00000001000b7824 */ /* 0x000fc800078e0209 */
[----:B------:R-:W-:-:S06]  /*25c0*/  IMAD.WIDE R2, R11, R2, c[0x0][0x1a8] ;  /* 0x00006a000b027625 */ /* 0x000fcc00078e0202 */
[----:B------:R-:W2:Y:S01]  /*25d0*/  @!P1 LDG.E.EF R4, [R2.64] ;  /* 0x0000000c02049981 */ /* 0x000ea2000c0e1900 */
[----:B------:R-:W-:Y:S01]  /*25e0*/  IMAD.X R10, RZ, RZ, R10, P0 ;  /* 0x000000ffff0a7224 */ /* 0x000fe200000e060a */
[----:B------:R-:W-:Y:S02]  /*25f0*/  ISETP.GE.U32.AND P0, PT, R9, 0xb00, PT ;  /* 0x00000b000900780c */ /* 0x000fe40003f06070 */
[----:B------:R-:W-:Y:S02]  /*2600*/  PLOP3.LUT P5, PT, PT, PT, UP0, 0x80, 0x0 ;  /* 0x000000000000781c */ /* 0x000fe40003faf008 */
[----:B------:R-:W-:Y:S02]  /*2610*/  PLOP3.LUT P5, PT, PT, PT, UP0, 0x80, 0x0 ;  /* 0x000000000000781c */ /* 0x000fe40003faf008 */
[----:B------:R-:W-:Y:S01]  /*2620*/  ISETP.GE.U32.AND.EX P0, PT, R10, RZ, PT, P0 ;  /* 0x000000ff0a00720c */ /* 0x000fe20003f06100 */
[C---:B--2---:R-:W-:Y:S01]  /*2630*/  IMAD.U32 R5, R4.reuse, 0x10000, RZ ;  /* 0x0001000004057824 */ /* 0x044fe200078e00ff */
[----:B------:R-:W-:-:S03]  /*2640*/  PRMT R4, R4, 0x7632, R4 ;  /* 0x0000763204047816 */ /* 0x000fc60000000004 */
[----:B------:R-:W-:Y:S02]  /*2650*/  FMUL R7, R6, R5 ;  /* 0x0000000506077220 */ /* 0x000fe40000400000 */
[----:B------:R-:W-:Y:S02]  /*2660*/  IMAD.U32 R5, R4, 0x10000, RZ ;  /* 0x0001000004057824 */ /* 0x000fe400078e00ff */
[----:B------:R-:W0:Y:S02]  /*2670*/  FRND R4, R7 ;  /* 0x0000000700047307 */ /* 0x000e240000201000 */
[----:B------:R-:W-:-:S06]  /*2680*/  FMUL R5, R6, R5 ;  /* 0x0000000506057220 */ /* 0x000fcc0000400000 */
[----:B------:R1:W2:Y:S01]  /*2690*/  FRND R8, R5 ;  /* 0x0000000500087307 */ /* 0x0002a20000201000 */
[C---:B0-----:R-:W-:Y:S02]  /*26a0*/  FSETP.GT.AND P2, PT, R4.reuse, -127, PT ;  /* 0xc2fe00000400780b */ /* 0x041fe40003f44000 */
[----:B------:R-:W-:Y:S02]  /*26b0*/  FSETP.NAN.AND P3, PT, R4, R4, PT ;  /* 0x000000040400720b */ /* 0x000fe40003f68000 */
[----:B-1----:R-:W-:Y:S02]  /*26c0*/  SHF.R.S32.HI R5, RZ, 0x1f, R11 ;  /* 0x0000001fff057819 */ /* 0x002fe4000001140b */
[----:B--2---:R-:W-:-:S07]  /*26d0*/  FSETP.GT.AND P1, PT, R8, -127, PT ;  /* 0xc2fe00000800780b */ /* 0x004fce0003f24000 */
[----:B------:R-:W-:Y:S02]  /*26e0*/  @!P2 FSEL R4, R4, -127, P3 ;  /* 0xc2fe00000404a808 */ /* 0x000fe40001800000 */
[----:B------:R-:W-:Y:S02]  /*26f0*/  FSETP.NAN.AND P2, PT, R8, R8, PT ;  /* 0x000000080800720b */ /* 0x000fe40003f48000 */
[----:B------:R-:W0:Y:S01]  /*2700*/  F2I.S16.TRUNC.NTZ R3, R4 ;  /* 0x0000000400037305 */ /* 0x000e22000020e900 */
[C---:B------:R-:W-:Y:S02]  /*2710*/  FSETP.GEU.AND P4, PT, R4.reuse, 127, PT ;  /* 0x42fe00000400780b */ /* 0x040fe40003f8e000 */
[----:B------:R-:W-:Y:S02]  /*2720*/  FSETP.NAN.AND P3, PT, R4, R4, PT ;  /* 0x000000040400720b */ /* 0x000fe40003f68000 */
[----:B------:R-:W-:-:S04]  /*2730*/  @!P1 FSEL R8, R8, -127, P2 ;  /* 0xc2fe000008089808 */ /* 0x000fc80001000000 */
[----:B------:R-:W1:Y:S01]  /*2740*/  F2I.S16.TRUNC.NTZ R7, R8 ;  /* 0x0000000800077305 */ /* 0x000e62000020e900 */
[C---:B------:R-:W-:Y:S02]  /*2750*/  FSETP.GEU.AND P1, PT, R8.reuse, 127, PT ;  /* 0x42fe00000800780b */ /* 0x040fe40003f2e000 */
[----:B------:R-:W-:Y:S02]  /*2760*/  FSETP.NAN.AND P2, PT, R8, R8, PT ;  /* 0x000000080800720b */ /* 0x000fe40003f48000 */
[----:B0-----:R-:W-:Y:S02]  /*2770*/  @P4 SEL R3, R3, 0x7f, P3 ;  /* 0x0000007f03034807 */ /* 0x001fe40001800000 */
[----:B------:R-:W-:Y:S02]  /*2780*/  IADD3 R2, P3, R11, c[0x0][0x1c0], RZ ;  /* 0x000070000b027a10 */ /* 0x000fe40007f7e0ff */
[----:B------:R-:W-:Y:S02]  /*2790*/  LOP3.LUT R4, R3, 0xff, RZ, 0xc0, !PT ;  /* 0x000000ff03047812 */ /* 0x000fe400078ec0ff */
[----:B------:R-:W-:-:S03]  /*27a0*/  IADD3.X R3, R5, c[0x0][0x1c4], RZ, P3, !PT ;  /* 0x0000710005037a10 */ /* 0x000fc60001ffe4ff */
[----:B-1----:R-:W-:-:S05]  /*27b0*/  @P1 SEL R7, R7, 0x7f, P2 ;  /* 0x0000007f07071807 */ /* 0x002fca0001000000 */
[----:B------:R-:W-:-:S05]  /*27c0*/  IMAD R7, R7, 0x100, R4 ;  /* 0x0000010007077824 */ /* 0x000fca00078e0204 */
[----:B------:R0:W-:Y:S01]  /*27d0*/  @!P5 STG.E.U16 [R2.64], R7 ;  /* 0x000000070200d986 */ /* 0x0001e2000c10150c */
[----:B------:R-:W-:Y:S05]  /*27e0*/  @!P0 BRA `(.L_x_2) ;  /* 0xfffffd8000008947 */ /* 0x000fea000383ffff */
[----:B------:R-:W-:Y:S05]  /*27f0*/  EXIT ;  /* 0x000000000000794d */ /* 0x000fea0003800000 */
.L_x_3:
[----:B------:R-:W-:-:S00]  /*2800*/  BRA `(.L_x_3) ;  /* 0xfffffff000007947 */ /* 0x000fc0000383ffff */
[----:B------:R-:W-:-:S00]  /*2810*/  NOP ;  /* 0x0000000000007918 */ /* 0x000fc00000000000 */
        /* <DEDUP_REMOVED lines=14> */
.L_x_4:


//--------------------- .nv.global.init           --------------------------
	.section	.nv.global.init,"aw",@progbits
.nv.global.init:
	.type		_$_str,@object
	.size		_$_str,(.L_0 - _$_str)
_$_str:
        /*0000*/ 	.byte	0x5f, 0x5f, 0x43, 0x55, 0x44, 0x41, 0x5f, 0x46, 0x54, 0x5a, 0x00
.L_0:


//--------------------- .nv.shared.triton_red_fused__to_copy_add_amax_amin_clamp_mul_native_layer_norm_reciprocal_12 --------------------------
	.section	.nv.shared.triton_red_fused__to_copy_add_amax_amin_clamp_mul_native_layer_norm_reciprocal_12,"aw",@nobits
	.sectionflags	@""
	.align	16
